//
// Generated by NVIDIA NVVM Compiler
//
// Compiler Build ID: CL-36424714
// Cuda compilation tools, release 13.0, V13.0.88
// Based on NVVM 20.0.0
//

.version 9.0
.target sm_100
.address_size 64

	// .globl	_Z24random_graph_initializerPiS_iij
.global .align 4 .b8 precalc_xorwow_matrix[102400];
.global .align 4 .b8 precalc_xorwow_offset_matrix[102400];
.global .align 4 .b8 mrg32k3aM1[2304];
.global .align 4 .b8 mrg32k3aM2[2304];
.global .align 4 .b8 mrg32k3aM1SubSeq[2016];
.global .align 4 .b8 mrg32k3aM2SubSeq[2016];
.global .align 4 .b8 mrg32k3aM1Seq[2304];
.global .align 4 .b8 mrg32k3aM2Seq[2304];
.const .align 8 .b8 __cr_lgamma_table[72];

.visible .entry _Z24random_graph_initializerPiS_iij(
	.param .u64 .ptr .align 1 _Z24random_graph_initializerPiS_iij_param_0,
	.param .u64 .ptr .align 1 _Z24random_graph_initializerPiS_iij_param_1,
	.param .u32 _Z24random_graph_initializerPiS_iij_param_2,
	.param .u32 _Z24random_graph_initializerPiS_iij_param_3,
	.param .u32 _Z24random_graph_initializerPiS_iij_param_4
)
{
	.local .align 8 .b8 	__local_depot0[48];
	.reg .b64 	%SP;
	.reg .b64 	%SPL;
	.reg .pred 	%p<64>;
	.reg .b32 	%r<1213>;
	.reg .b64 	%rd<30>;

	mov.u64 	%SPL, __local_depot0;
	ld.param.u64 	%rd10, [_Z24random_graph_initializerPiS_iij_param_0];
	ld.param.u64 	%rd11, [_Z24random_graph_initializerPiS_iij_param_1];
	ld.param.u32 	%r547, [_Z24random_graph_initializerPiS_iij_param_2];
	ld.param.u32 	%r545, [_Z24random_graph_initializerPiS_iij_param_3];
	ld.param.u32 	%r546, [_Z24random_graph_initializerPiS_iij_param_4];
	mov.u32 	%r548, %ctaid.x;
	mov.u32 	%r549, %ntid.x;
	mov.u32 	%r550, %tid.x;
	mad.lo.s32 	%r1, %r548, %r549, %r550;
	setp.ge.s32 	%p1, %r1, %r547;
	@%p1 bra 	$L__BB0_117;
	add.u64 	%rd1, %SPL, 0;
	cvt.s64.s32 	%rd2, %r1;
	xor.b32  	%r551, %r546, -1429050551;
	mul.lo.s32 	%r2, %r551, 1099087573;
	add.s32 	%r552, %r2, -638133224;
	add.s32 	%r947, %r2, 123456789;
	st.local.v2.u32 	[%rd1], {%r552, %r947};
	xor.b32  	%r946, %r2, 362436069;
	mov.b32 	%r553, -123459836;
	st.local.v2.u32 	[%rd1+8], {%r946, %r553};
	add.s32 	%r943, %r2, 5783321;
	mov.b32 	%r554, -589760388;
	st.local.v2.u32 	[%rd1+16], {%r554, %r943};
	setp.eq.s32 	%p2, %r1, 0;
	@%p2 bra 	$L__BB0_116;
	mov.b32 	%r930, 0;
	mov.u64 	%rd14, precalc_xorwow_matrix;
	mov.u64 	%rd29, %rd2;
$L__BB0_3:
	mov.u64 	%rd3, %rd29;
	and.b64  	%rd4, %rd3, 3;
	setp.eq.s64 	%p3, %rd4, 0;
	@%p3 bra 	$L__BB0_115;
	mul.wide.u32 	%rd13, %r930, 3200;
	add.s64 	%rd5, %rd14, %rd13;
	mov.b32 	%r943, 0;
	mov.u32 	%r944, %r943;
	mov.u32 	%r945, %r943;
	mov.u32 	%r946, %r943;
	mov.u32 	%r947, %r943;
	mov.u32 	%r936, %r943;
$L__BB0_5:
	mul.wide.u32 	%rd15, %r936, 4;
	add.s64 	%rd16, %rd1, %rd15;
	ld.local.u32 	%r16, [%rd16+4];
	shl.b32 	%r17, %r936, 5;
	mov.b32 	%r942, 0;
$L__BB0_6:
	.pragma "nounroll";
	shr.u32 	%r558, %r16, %r942;
	and.b32  	%r559, %r558, 1;
	setp.eq.b32 	%p4, %r559, 1;
	not.pred 	%p5, %p4;
	add.s32 	%r560, %r17, %r942;
	mul.lo.s32 	%r561, %r560, 5;
	mul.wide.u32 	%rd17, %r561, 4;
	add.s64 	%rd6, %rd5, %rd17;
	@%p5 bra 	$L__BB0_8;
	ld.global.u32 	%r562, [%rd6];
	xor.b32  	%r947, %r947, %r562;
	ld.global.u32 	%r563, [%rd6+4];
	xor.b32  	%r946, %r946, %r563;
	ld.global.u32 	%r564, [%rd6+8];
	xor.b32  	%r945, %r945, %r564;
	ld.global.u32 	%r565, [%rd6+12];
	xor.b32  	%r944, %r944, %r565;
	ld.global.u32 	%r566, [%rd6+16];
	xor.b32  	%r943, %r943, %r566;
$L__BB0_8:
	and.b32  	%r568, %r558, 2;
	setp.eq.s32 	%p6, %r568, 0;
	@%p6 bra 	$L__BB0_10;
	ld.global.u32 	%r569, [%rd6+20];
	xor.b32  	%r947, %r947, %r569;
	ld.global.u32 	%r570, [%rd6+24];
	xor.b32  	%r946, %r946, %r570;
	ld.global.u32 	%r571, [%rd6+28];
	xor.b32  	%r945, %r945, %r571;
	ld.global.u32 	%r572, [%rd6+32];
	xor.b32  	%r944, %r944, %r572;
	ld.global.u32 	%r573, [%rd6+36];
	xor.b32  	%r943, %r943, %r573;
$L__BB0_10:
	and.b32  	%r575, %r558, 4;
	setp.eq.s32 	%p7, %r575, 0;
	@%p7 bra 	$L__BB0_12;
	ld.global.u32 	%r576, [%rd6+40];
	xor.b32  	%r947, %r947, %r576;
	ld.global.u32 	%r577, [%rd6+44];
	xor.b32  	%r946, %r946, %r577;
	ld.global.u32 	%r578, [%rd6+48];
	xor.b32  	%r945, %r945, %r578;
	ld.global.u32 	%r579, [%rd6+52];
	xor.b32  	%r944, %r944, %r579;
	ld.global.u32 	%r580, [%rd6+56];
	xor.b32  	%r943, %r943, %r580;
$L__BB0_12:
	and.b32  	%r582, %r558, 8;
	setp.eq.s32 	%p8, %r582, 0;
	@%p8 bra 	$L__BB0_14;
	ld.global.u32 	%r583, [%rd6+60];
	xor.b32  	%r947, %r947, %r583;
	ld.global.u32 	%r584, [%rd6+64];
	xor.b32  	%r946, %r946, %r584;
	ld.global.u32 	%r585, [%rd6+68];
	xor.b32  	%r945, %r945, %r585;
	ld.global.u32 	%r586, [%rd6+72];
	xor.b32  	%r944, %r944, %r586;
	ld.global.u32 	%r587, [%rd6+76];
	xor.b32  	%r943, %r943, %r587;
$L__BB0_14:
	and.b32  	%r589, %r558, 16;
	setp.eq.s32 	%p9, %r589, 0;
	@%p9 bra 	$L__BB0_16;
	ld.global.u32 	%r590, [%rd6+80];
	xor.b32  	%r947, %r947, %r590;
	ld.global.u32 	%r591, [%rd6+84];
	xor.b32  	%r946, %r946, %r591;
	ld.global.u32 	%r592, [%rd6+88];
	xor.b32  	%r945, %r945, %r592;
	ld.global.u32 	%r593, [%rd6+92];
	xor.b32  	%r944, %r944, %r593;
	ld.global.u32 	%r594, [%rd6+96];
	xor.b32  	%r943, %r943, %r594;
$L__BB0_16:
	and.b32  	%r596, %r558, 32;
	setp.eq.s32 	%p10, %r596, 0;
	@%p10 bra 	$L__BB0_18;
	ld.global.u32 	%r597, [%rd6+100];
	xor.b32  	%r947, %r947, %r597;
	ld.global.u32 	%r598, [%rd6+104];
	xor.b32  	%r946, %r946, %r598;
	ld.global.u32 	%r599, [%rd6+108];
	xor.b32  	%r945, %r945, %r599;
	ld.global.u32 	%r600, [%rd6+112];
	xor.b32  	%r944, %r944, %r600;
	ld.global.u32 	%r601, [%rd6+116];
	xor.b32  	%r943, %r943, %r601;
$L__BB0_18:
	and.b32  	%r603, %r558, 64;
	setp.eq.s32 	%p11, %r603, 0;
	@%p11 bra 	$L__BB0_20;
	ld.global.u32 	%r604, [%rd6+120];
	xor.b32  	%r947, %r947, %r604;
	ld.global.u32 	%r605, [%rd6+124];
	xor.b32  	%r946, %r946, %r605;
	ld.global.u32 	%r606, [%rd6+128];
	xor.b32  	%r945, %r945, %r606;
	ld.global.u32 	%r607, [%rd6+132];
	xor.b32  	%r944, %r944, %r607;
	ld.global.u32 	%r608, [%rd6+136];
	xor.b32  	%r943, %r943, %r608;
$L__BB0_20:
	and.b32  	%r610, %r558, 128;
	setp.eq.s32 	%p12, %r610, 0;
	@%p12 bra 	$L__BB0_22;
	ld.global.u32 	%r611, [%rd6+140];
	xor.b32  	%r947, %r947, %r611;
	ld.global.u32 	%r612, [%rd6+144];
	xor.b32  	%r946, %r946, %r612;
	ld.global.u32 	%r613, [%rd6+148];
	xor.b32  	%r945, %r945, %r613;
	ld.global.u32 	%r614, [%rd6+152];
	xor.b32  	%r944, %r944, %r614;
	ld.global.u32 	%r615, [%rd6+156];
	xor.b32  	%r943, %r943, %r615;
$L__BB0_22:
	and.b32  	%r617, %r558, 256;
	setp.eq.s32 	%p13, %r617, 0;
	@%p13 bra 	$L__BB0_24;
	ld.global.u32 	%r618, [%rd6+160];
	xor.b32  	%r947, %r947, %r618;
	ld.global.u32 	%r619, [%rd6+164];
	xor.b32  	%r946, %r946, %r619;
	ld.global.u32 	%r620, [%rd6+168];
	xor.b32  	%r945, %r945, %r620;
	ld.global.u32 	%r621, [%rd6+172];
	xor.b32  	%r944, %r944, %r621;
	ld.global.u32 	%r622, [%rd6+176];
	xor.b32  	%r943, %r943, %r622;
$L__BB0_24:
	and.b32  	%r624, %r558, 512;
	setp.eq.s32 	%p14, %r624, 0;
	@%p14 bra 	$L__BB0_26;
	ld.global.u32 	%r625, [%rd6+180];
	xor.b32  	%r947, %r947, %r625;
	ld.global.u32 	%r626, [%rd6+184];
	xor.b32  	%r946, %r946, %r626;
	ld.global.u32 	%r627, [%rd6+188];
	xor.b32  	%r945, %r945, %r627;
	ld.global.u32 	%r628, [%rd6+192];
	xor.b32  	%r944, %r944, %r628;
	ld.global.u32 	%r629, [%rd6+196];
	xor.b32  	%r943, %r943, %r629;
$L__BB0_26:
	and.b32  	%r631, %r558, 1024;
	setp.eq.s32 	%p15, %r631, 0;
	@%p15 bra 	$L__BB0_28;
	ld.global.u32 	%r632, [%rd6+200];
	xor.b32  	%r947, %r947, %r632;
	ld.global.u32 	%r633, [%rd6+204];
	xor.b32  	%r946, %r946, %r633;
	ld.global.u32 	%r634, [%rd6+208];
	xor.b32  	%r945, %r945, %r634;
	ld.global.u32 	%r635, [%rd6+212];
	xor.b32  	%r944, %r944, %r635;
	ld.global.u32 	%r636, [%rd6+216];
	xor.b32  	%r943, %r943, %r636;
$L__BB0_28:
	and.b32  	%r638, %r558, 2048;
	setp.eq.s32 	%p16, %r638, 0;
	@%p16 bra 	$L__BB0_30;
	ld.global.u32 	%r639, [%rd6+220];
	xor.b32  	%r947, %r947, %r639;
	ld.global.u32 	%r640, [%rd6+224];
	xor.b32  	%r946, %r946, %r640;
	ld.global.u32 	%r641, [%rd6+228];
	xor.b32  	%r945, %r945, %r641;
	ld.global.u32 	%r642, [%rd6+232];
	xor.b32  	%r944, %r944, %r642;
	ld.global.u32 	%r643, [%rd6+236];
	xor.b32  	%r943, %r943, %r643;
$L__BB0_30:
	and.b32  	%r645, %r558, 4096;
	setp.eq.s32 	%p17, %r645, 0;
	@%p17 bra 	$L__BB0_32;
	ld.global.u32 	%r646, [%rd6+240];
	xor.b32  	%r947, %r947, %r646;
	ld.global.u32 	%r647, [%rd6+244];
	xor.b32  	%r946, %r946, %r647;
	ld.global.u32 	%r648, [%rd6+248];
	xor.b32  	%r945, %r945, %r648;
	ld.global.u32 	%r649, [%rd6+252];
	xor.b32  	%r944, %r944, %r649;
	ld.global.u32 	%r650, [%rd6+256];
	xor.b32  	%r943, %r943, %r650;
$L__BB0_32:
	and.b32  	%r652, %r558, 8192;
	setp.eq.s32 	%p18, %r652, 0;
	@%p18 bra 	$L__BB0_34;
	ld.global.u32 	%r653, [%rd6+260];
	xor.b32  	%r947, %r947, %r653;
	ld.global.u32 	%r654, [%rd6+264];
	xor.b32  	%r946, %r946, %r654;
	ld.global.u32 	%r655, [%rd6+268];
	xor.b32  	%r945, %r945, %r655;
	ld.global.u32 	%r656, [%rd6+272];
	xor.b32  	%r944, %r944, %r656;
	ld.global.u32 	%r657, [%rd6+276];
	xor.b32  	%r943, %r943, %r657;
$L__BB0_34:
	and.b32  	%r659, %r558, 16384;
	setp.eq.s32 	%p19, %r659, 0;
	@%p19 bra 	$L__BB0_36;
	ld.global.u32 	%r660, [%rd6+280];
	xor.b32  	%r947, %r947, %r660;
	ld.global.u32 	%r661, [%rd6+284];
	xor.b32  	%r946, %r946, %r661;
	ld.global.u32 	%r662, [%rd6+288];
	xor.b32  	%r945, %r945, %r662;
	ld.global.u32 	%r663, [%rd6+292];
	xor.b32  	%r944, %r944, %r663;
	ld.global.u32 	%r664, [%rd6+296];
	xor.b32  	%r943, %r943, %r664;
$L__BB0_36:
	and.b32  	%r666, %r558, 32768;
	setp.eq.s32 	%p20, %r666, 0;
	@%p20 bra 	$L__BB0_38;
	ld.global.u32 	%r667, [%rd6+300];
	xor.b32  	%r947, %r947, %r667;
	ld.global.u32 	%r668, [%rd6+304];
	xor.b32  	%r946, %r946, %r668;
	ld.global.u32 	%r669, [%rd6+308];
	xor.b32  	%r945, %r945, %r669;
	ld.global.u32 	%r670, [%rd6+312];
	xor.b32  	%r944, %r944, %r670;
	ld.global.u32 	%r671, [%rd6+316];
	xor.b32  	%r943, %r943, %r671;
$L__BB0_38:
	add.s32 	%r942, %r942, 16;
	setp.ne.s32 	%p21, %r942, 32;
	@%p21 bra 	$L__BB0_6;
	mad.lo.s32 	%r672, %r936, -31, %r17;
	add.s32 	%r936, %r672, 1;
	setp.ne.s32 	%p22, %r936, 5;
	@%p22 bra 	$L__BB0_5;
	st.local.u32 	[%rd1+4], %r947;
	st.local.v2.u32 	[%rd1+8], {%r946, %r945};
	st.local.v2.u32 	[%rd1+16], {%r944, %r943};
	setp.eq.s64 	%p23, %rd4, 1;
	@%p23 bra 	$L__BB0_115;
	mov.b32 	%r943, 0;
	mov.u32 	%r1036, %r943;
	mov.u32 	%r1037, %r943;
	mov.u32 	%r946, %r943;
	mov.u32 	%r947, %r943;
	mov.u32 	%r1028, %r943;
$L__BB0_42:
	mul.wide.u32 	%rd18, %r1028, 4;
	add.s64 	%rd19, %rd1, %rd18;
	ld.local.u32 	%r192, [%rd19+4];
	shl.b32 	%r193, %r1028, 5;
	mov.b32 	%r1034, 0;
$L__BB0_43:
	.pragma "nounroll";
	shr.u32 	%r675, %r192, %r1034;
	and.b32  	%r676, %r675, 1;
	setp.eq.b32 	%p24, %r676, 1;
	not.pred 	%p25, %p24;
	add.s32 	%r677, %r193, %r1034;
	mul.lo.s32 	%r678, %r677, 5;
	mul.wide.u32 	%rd20, %r678, 4;
	add.s64 	%rd7, %rd5, %rd20;
	@%p25 bra 	$L__BB0_45;
	ld.global.u32 	%r679, [%rd7];
	xor.b32  	%r947, %r947, %r679;
	ld.global.u32 	%r680, [%rd7+4];
	xor.b32  	%r946, %r946, %r680;
	ld.global.u32 	%r681, [%rd7+8];
	xor.b32  	%r1037, %r1037, %r681;
	ld.global.u32 	%r682, [%rd7+12];
	xor.b32  	%r1036, %r1036, %r682;
	ld.global.u32 	%r683, [%rd7+16];
	xor.b32  	%r943, %r943, %r683;
$L__BB0_45:
	and.b32  	%r685, %r675, 2;
	setp.eq.s32 	%p26, %r685, 0;
	@%p26 bra 	$L__BB0_47;
	ld.global.u32 	%r686, [%rd7+20];
	xor.b32  	%r947, %r947, %r686;
	ld.global.u32 	%r687, [%rd7+24];
	xor.b32  	%r946, %r946, %r687;
	ld.global.u32 	%r688, [%rd7+28];
	xor.b32  	%r1037, %r1037, %r688;
	ld.global.u32 	%r689, [%rd7+32];
	xor.b32  	%r1036, %r1036, %r689;
	ld.global.u32 	%r690, [%rd7+36];
	xor.b32  	%r943, %r943, %r690;
$L__BB0_47:
	and.b32  	%r692, %r675, 4;
	setp.eq.s32 	%p27, %r692, 0;
	@%p27 bra 	$L__BB0_49;
	ld.global.u32 	%r693, [%rd7+40];
	xor.b32  	%r947, %r947, %r693;
	ld.global.u32 	%r694, [%rd7+44];
	xor.b32  	%r946, %r946, %r694;
	ld.global.u32 	%r695, [%rd7+48];
	xor.b32  	%r1037, %r1037, %r695;
	ld.global.u32 	%r696, [%rd7+52];
	xor.b32  	%r1036, %r1036, %r696;
	ld.global.u32 	%r697, [%rd7+56];
	xor.b32  	%r943, %r943, %r697;
$L__BB0_49:
	and.b32  	%r699, %r675, 8;
	setp.eq.s32 	%p28, %r699, 0;
	@%p28 bra 	$L__BB0_51;
	ld.global.u32 	%r700, [%rd7+60];
	xor.b32  	%r947, %r947, %r700;
	ld.global.u32 	%r701, [%rd7+64];
	xor.b32  	%r946, %r946, %r701;
	ld.global.u32 	%r702, [%rd7+68];
	xor.b32  	%r1037, %r1037, %r702;
	ld.global.u32 	%r703, [%rd7+72];
	xor.b32  	%r1036, %r1036, %r703;
	ld.global.u32 	%r704, [%rd7+76];
	xor.b32  	%r943, %r943, %r704;
$L__BB0_51:
	and.b32  	%r706, %r675, 16;
	setp.eq.s32 	%p29, %r706, 0;
	@%p29 bra 	$L__BB0_53;
	ld.global.u32 	%r707, [%rd7+80];
	xor.b32  	%r947, %r947, %r707;
	ld.global.u32 	%r708, [%rd7+84];
	xor.b32  	%r946, %r946, %r708;
	ld.global.u32 	%r709, [%rd7+88];
	xor.b32  	%r1037, %r1037, %r709;
	ld.global.u32 	%r710, [%rd7+92];
	xor.b32  	%r1036, %r1036, %r710;
	ld.global.u32 	%r711, [%rd7+96];
	xor.b32  	%r943, %r943, %r711;
$L__BB0_53:
	and.b32  	%r713, %r675, 32;
	setp.eq.s32 	%p30, %r713, 0;
	@%p30 bra 	$L__BB0_55;
	ld.global.u32 	%r714, [%rd7+100];
	xor.b32  	%r947, %r947, %r714;
	ld.global.u32 	%r715, [%rd7+104];
	xor.b32  	%r946, %r946, %r715;
	ld.global.u32 	%r716, [%rd7+108];
	xor.b32  	%r1037, %r1037, %r716;
	ld.global.u32 	%r717, [%rd7+112];
	xor.b32  	%r1036, %r1036, %r717;
	ld.global.u32 	%r718, [%rd7+116];
	xor.b32  	%r943, %r943, %r718;
$L__BB0_55:
	and.b32  	%r720, %r675, 64;
	setp.eq.s32 	%p31, %r720, 0;
	@%p31 bra 	$L__BB0_57;
	ld.global.u32 	%r721, [%rd7+120];
	xor.b32  	%r947, %r947, %r721;
	ld.global.u32 	%r722, [%rd7+124];
	xor.b32  	%r946, %r946, %r722;
	ld.global.u32 	%r723, [%rd7+128];
	xor.b32  	%r1037, %r1037, %r723;
	ld.global.u32 	%r724, [%rd7+132];
	xor.b32  	%r1036, %r1036, %r724;
	ld.global.u32 	%r725, [%rd7+136];
	xor.b32  	%r943, %r943, %r725;
$L__BB0_57:
	and.b32  	%r727, %r675, 128;
	setp.eq.s32 	%p32, %r727, 0;
	@%p32 bra 	$L__BB0_59;
	ld.global.u32 	%r728, [%rd7+140];
	xor.b32  	%r947, %r947, %r728;
	ld.global.u32 	%r729, [%rd7+144];
	xor.b32  	%r946, %r946, %r729;
	ld.global.u32 	%r730, [%rd7+148];
	xor.b32  	%r1037, %r1037, %r730;
	ld.global.u32 	%r731, [%rd7+152];
	xor.b32  	%r1036, %r1036, %r731;
	ld.global.u32 	%r732, [%rd7+156];
	xor.b32  	%r943, %r943, %r732;
$L__BB0_59:
	and.b32  	%r734, %r675, 256;
	setp.eq.s32 	%p33, %r734, 0;
	@%p33 bra 	$L__BB0_61;
	ld.global.u32 	%r735, [%rd7+160];
	xor.b32  	%r947, %r947, %r735;
	ld.global.u32 	%r736, [%rd7+164];
	xor.b32  	%r946, %r946, %r736;
	ld.global.u32 	%r737, [%rd7+168];
	xor.b32  	%r1037, %r1037, %r737;
	ld.global.u32 	%r738, [%rd7+172];
	xor.b32  	%r1036, %r1036, %r738;
	ld.global.u32 	%r739, [%rd7+176];
	xor.b32  	%r943, %r943, %r739;
$L__BB0_61:
	and.b32  	%r741, %r675, 512;
	setp.eq.s32 	%p34, %r741, 0;
	@%p34 bra 	$L__BB0_63;
	ld.global.u32 	%r742, [%rd7+180];
	xor.b32  	%r947, %r947, %r742;
	ld.global.u32 	%r743, [%rd7+184];
	xor.b32  	%r946, %r946, %r743;
	ld.global.u32 	%r744, [%rd7+188];
	xor.b32  	%r1037, %r1037, %r744;
	ld.global.u32 	%r745, [%rd7+192];
	xor.b32  	%r1036, %r1036, %r745;
	ld.global.u32 	%r746, [%rd7+196];
	xor.b32  	%r943, %r943, %r746;
$L__BB0_63:
	and.b32  	%r748, %r675, 1024;
	setp.eq.s32 	%p35, %r748, 0;
	@%p35 bra 	$L__BB0_65;
	ld.global.u32 	%r749, [%rd7+200];
	xor.b32  	%r947, %r947, %r749;
	ld.global.u32 	%r750, [%rd7+204];
	xor.b32  	%r946, %r946, %r750;
	ld.global.u32 	%r751, [%rd7+208];
	xor.b32  	%r1037, %r1037, %r751;
	ld.global.u32 	%r752, [%rd7+212];
	xor.b32  	%r1036, %r1036, %r752;
	ld.global.u32 	%r753, [%rd7+216];
	xor.b32  	%r943, %r943, %r753;
$L__BB0_65:
	and.b32  	%r755, %r675, 2048;
	setp.eq.s32 	%p36, %r755, 0;
	@%p36 bra 	$L__BB0_67;
	ld.global.u32 	%r756, [%rd7+220];
	xor.b32  	%r947, %r947, %r756;
	ld.global.u32 	%r757, [%rd7+224];
	xor.b32  	%r946, %r946, %r757;
	ld.global.u32 	%r758, [%rd7+228];
	xor.b32  	%r1037, %r1037, %r758;
	ld.global.u32 	%r759, [%rd7+232];
	xor.b32  	%r1036, %r1036, %r759;
	ld.global.u32 	%r760, [%rd7+236];
	xor.b32  	%r943, %r943, %r760;
$L__BB0_67:
	and.b32  	%r762, %r675, 4096;
	setp.eq.s32 	%p37, %r762, 0;
	@%p37 bra 	$L__BB0_69;
	ld.global.u32 	%r763, [%rd7+240];
	xor.b32  	%r947, %r947, %r763;
	ld.global.u32 	%r764, [%rd7+244];
	xor.b32  	%r946, %r946, %r764;
	ld.global.u32 	%r765, [%rd7+248];
	xor.b32  	%r1037, %r1037, %r765;
	ld.global.u32 	%r766, [%rd7+252];
	xor.b32  	%r1036, %r1036, %r766;
	ld.global.u32 	%r767, [%rd7+256];
	xor.b32  	%r943, %r943, %r767;
$L__BB0_69:
	and.b32  	%r769, %r675, 8192;
	setp.eq.s32 	%p38, %r769, 0;
	@%p38 bra 	$L__BB0_71;
	ld.global.u32 	%r770, [%rd7+260];
	xor.b32  	%r947, %r947, %r770;
	ld.global.u32 	%r771, [%rd7+264];
	xor.b32  	%r946, %r946, %r771;
	ld.global.u32 	%r772, [%rd7+268];
	xor.b32  	%r1037, %r1037, %r772;
	ld.global.u32 	%r773, [%rd7+272];
	xor.b32  	%r1036, %r1036, %r773;
	ld.global.u32 	%r774, [%rd7+276];
	xor.b32  	%r943, %r943, %r774;
$L__BB0_71:
	and.b32  	%r776, %r675, 16384;
	setp.eq.s32 	%p39, %r776, 0;
	@%p39 bra 	$L__BB0_73;
	ld.global.u32 	%r777, [%rd7+280];
	xor.b32  	%r947, %r947, %r777;
	ld.global.u32 	%r778, [%rd7+284];
	xor.b32  	%r946, %r946, %r778;
	ld.global.u32 	%r779, [%rd7+288];
	xor.b32  	%r1037, %r1037, %r779;
	ld.global.u32 	%r780, [%rd7+292];
	xor.b32  	%r1036, %r1036, %r780;
	ld.global.u32 	%r781, [%rd7+296];
	xor.b32  	%r943, %r943, %r781;
$L__BB0_73:
	and.b32  	%r783, %r675, 32768;
	setp.eq.s32 	%p40, %r783, 0;
	@%p40 bra 	$L__BB0_75;
	ld.global.u32 	%r784, [%rd7+300];
	xor.b32  	%r947, %r947, %r784;
	ld.global.u32 	%r785, [%rd7+304];
	xor.b32  	%r946, %r946, %r785;
	ld.global.u32 	%r786, [%rd7+308];
	xor.b32  	%r1037, %r1037, %r786;
	ld.global.u32 	%r787, [%rd7+312];
	xor.b32  	%r1036, %r1036, %r787;
	ld.global.u32 	%r788, [%rd7+316];
	xor.b32  	%r943, %r943, %r788;
$L__BB0_75:
	add.s32 	%r1034, %r1034, 16;
	setp.ne.s32 	%p41, %r1034, 32;
	@%p41 bra 	$L__BB0_43;
	mad.lo.s32 	%r789, %r1028, -31, %r193;
	add.s32 	%r1028, %r789, 1;
	setp.ne.s32 	%p42, %r1028, 5;
	@%p42 bra 	$L__BB0_42;
	st.local.u32 	[%rd1+4], %r947;
	st.local.v2.u32 	[%rd1+8], {%r946, %r1037};
	st.local.v2.u32 	[%rd1+16], {%r1036, %r943};
	setp.ne.s64 	%p43, %rd4, 3;
	@%p43 bra 	$L__BB0_115;
	mov.b32 	%r943, 0;
	mov.u32 	%r1128, %r943;
	mov.u32 	%r1129, %r943;
	mov.u32 	%r946, %r943;
	mov.u32 	%r947, %r943;
	mov.u32 	%r1120, %r943;
$L__BB0_79:
	mul.wide.u32 	%rd21, %r1120, 4;
	add.s64 	%rd22, %rd1, %rd21;
	ld.local.u32 	%r368, [%rd22+4];
	shl.b32 	%r369, %r1120, 5;
	mov.b32 	%r1126, 0;
$L__BB0_80:
	.pragma "nounroll";
	shr.u32 	%r792, %r368, %r1126;
	and.b32  	%r793, %r792, 1;
	setp.eq.b32 	%p44, %r793, 1;
	not.pred 	%p45, %p44;
	add.s32 	%r794, %r369, %r1126;
	mul.lo.s32 	%r795, %r794, 5;
	mul.wide.u32 	%rd23, %r795, 4;
	add.s64 	%rd8, %rd5, %rd23;
	@%p45 bra 	$L__BB0_82;
	ld.global.u32 	%r796, [%rd8];
	xor.b32  	%r947, %r947, %r796;
	ld.global.u32 	%r797, [%rd8+4];
	xor.b32  	%r946, %r946, %r797;
	ld.global.u32 	%r798, [%rd8+8];
	xor.b32  	%r1129, %r1129, %r798;
	ld.global.u32 	%r799, [%rd8+12];
	xor.b32  	%r1128, %r1128, %r799;
	ld.global.u32 	%r800, [%rd8+16];
	xor.b32  	%r943, %r943, %r800;
$L__BB0_82:
	and.b32  	%r802, %r792, 2;
	setp.eq.s32 	%p46, %r802, 0;
	@%p46 bra 	$L__BB0_84;
	ld.global.u32 	%r803, [%rd8+20];
	xor.b32  	%r947, %r947, %r803;
	ld.global.u32 	%r804, [%rd8+24];
	xor.b32  	%r946, %r946, %r804;
	ld.global.u32 	%r805, [%rd8+28];
	xor.b32  	%r1129, %r1129, %r805;
	ld.global.u32 	%r806, [%rd8+32];
	xor.b32  	%r1128, %r1128, %r806;
	ld.global.u32 	%r807, [%rd8+36];
	xor.b32  	%r943, %r943, %r807;
$L__BB0_84:
	and.b32  	%r809, %r792, 4;
	setp.eq.s32 	%p47, %r809, 0;
	@%p47 bra 	$L__BB0_86;
	ld.global.u32 	%r810, [%rd8+40];
	xor.b32  	%r947, %r947, %r810;
	ld.global.u32 	%r811, [%rd8+44];
	xor.b32  	%r946, %r946, %r811;
	ld.global.u32 	%r812, [%rd8+48];
	xor.b32  	%r1129, %r1129, %r812;
	ld.global.u32 	%r813, [%rd8+52];
	xor.b32  	%r1128, %r1128, %r813;
	ld.global.u32 	%r814, [%rd8+56];
	xor.b32  	%r943, %r943, %r814;
$L__BB0_86:
	and.b32  	%r816, %r792, 8;
	setp.eq.s32 	%p48, %r816, 0;
	@%p48 bra 	$L__BB0_88;
	ld.global.u32 	%r817, [%rd8+60];
	xor.b32  	%r947, %r947, %r817;
	ld.global.u32 	%r818, [%rd8+64];
	xor.b32  	%r946, %r946, %r818;
	ld.global.u32 	%r819, [%rd8+68];
	xor.b32  	%r1129, %r1129, %r819;
	ld.global.u32 	%r820, [%rd8+72];
	xor.b32  	%r1128, %r1128, %r820;
	ld.global.u32 	%r821, [%rd8+76];
	xor.b32  	%r943, %r943, %r821;
$L__BB0_88:
	and.b32  	%r823, %r792, 16;
	setp.eq.s32 	%p49, %r823, 0;
	@%p49 bra 	$L__BB0_90;
	ld.global.u32 	%r824, [%rd8+80];
	xor.b32  	%r947, %r947, %r824;
	ld.global.u32 	%r825, [%rd8+84];
	xor.b32  	%r946, %r946, %r825;
	ld.global.u32 	%r826, [%rd8+88];
	xor.b32  	%r1129, %r1129, %r826;
	ld.global.u32 	%r827, [%rd8+92];
	xor.b32  	%r1128, %r1128, %r827;
	ld.global.u32 	%r828, [%rd8+96];
	xor.b32  	%r943, %r943, %r828;
$L__BB0_90:
	and.b32  	%r830, %r792, 32;
	setp.eq.s32 	%p50, %r830, 0;
	@%p50 bra 	$L__BB0_92;
	ld.global.u32 	%r831, [%rd8+100];
	xor.b32  	%r947, %r947, %r831;
	ld.global.u32 	%r832, [%rd8+104];
	xor.b32  	%r946, %r946, %r832;
	ld.global.u32 	%r833, [%rd8+108];
	xor.b32  	%r1129, %r1129, %r833;
	ld.global.u32 	%r834, [%rd8+112];
	xor.b32  	%r1128, %r1128, %r834;
	ld.global.u32 	%r835, [%rd8+116];
	xor.b32  	%r943, %r943, %r835;
$L__BB0_92:
	and.b32  	%r837, %r792, 64;
	setp.eq.s32 	%p51, %r837, 0;
	@%p51 bra 	$L__BB0_94;
	ld.global.u32 	%r838, [%rd8+120];
	xor.b32  	%r947, %r947, %r838;
	ld.global.u32 	%r839, [%rd8+124];
	xor.b32  	%r946, %r946, %r839;
	ld.global.u32 	%r840, [%rd8+128];
	xor.b32  	%r1129, %r1129, %r840;
	ld.global.u32 	%r841, [%rd8+132];
	xor.b32  	%r1128, %r1128, %r841;
	ld.global.u32 	%r842, [%rd8+136];
	xor.b32  	%r943, %r943, %r842;
$L__BB0_94:
	and.b32  	%r844, %r792, 128;
	setp.eq.s32 	%p52, %r844, 0;
	@%p52 bra 	$L__BB0_96;
	ld.global.u32 	%r845, [%rd8+140];
	xor.b32  	%r947, %r947, %r845;
	ld.global.u32 	%r846, [%rd8+144];
	xor.b32  	%r946, %r946, %r846;
	ld.global.u32 	%r847, [%rd8+148];
	xor.b32  	%r1129, %r1129, %r847;
	ld.global.u32 	%r848, [%rd8+152];
	xor.b32  	%r1128, %r1128, %r848;
	ld.global.u32 	%r849, [%rd8+156];
	xor.b32  	%r943, %r943, %r849;
$L__BB0_96:
	and.b32  	%r851, %r792, 256;
	setp.eq.s32 	%p53, %r851, 0;
	@%p53 bra 	$L__BB0_98;
	ld.global.u32 	%r852, [%rd8+160];
	xor.b32  	%r947, %r947, %r852;
	ld.global.u32 	%r853, [%rd8+164];
	xor.b32  	%r946, %r946, %r853;
	ld.global.u32 	%r854, [%rd8+168];
	xor.b32  	%r1129, %r1129, %r854;
	ld.global.u32 	%r855, [%rd8+172];
	xor.b32  	%r1128, %r1128, %r855;
	ld.global.u32 	%r856, [%rd8+176];
	xor.b32  	%r943, %r943, %r856;
$L__BB0_98:
	and.b32  	%r858, %r792, 512;
	setp.eq.s32 	%p54, %r858, 0;
	@%p54 bra 	$L__BB0_100;
	ld.global.u32 	%r859, [%rd8+180];
	xor.b32  	%r947, %r947, %r859;
	ld.global.u32 	%r860, [%rd8+184];
	xor.b32  	%r946, %r946, %r860;
	ld.global.u32 	%r861, [%rd8+188];
	xor.b32  	%r1129, %r1129, %r861;
	ld.global.u32 	%r862, [%rd8+192];
	xor.b32  	%r1128, %r1128, %r862;
	ld.global.u32 	%r863, [%rd8+196];
	xor.b32  	%r943, %r943, %r863;
$L__BB0_100:
	and.b32  	%r865, %r792, 1024;
	setp.eq.s32 	%p55, %r865, 0;
	@%p55 bra 	$L__BB0_102;
	ld.global.u32 	%r866, [%rd8+200];
	xor.b32  	%r947, %r947, %r866;
	ld.global.u32 	%r867, [%rd8+204];
	xor.b32  	%r946, %r946, %r867;
	ld.global.u32 	%r868, [%rd8+208];
	xor.b32  	%r1129, %r1129, %r868;
	ld.global.u32 	%r869, [%rd8+212];
	xor.b32  	%r1128, %r1128, %r869;
	ld.global.u32 	%r870, [%rd8+216];
	xor.b32  	%r943, %r943, %r870;
$L__BB0_102:
	and.b32  	%r872, %r792, 2048;
	setp.eq.s32 	%p56, %r872, 0;
	@%p56 bra 	$L__BB0_104;
	ld.global.u32 	%r873, [%rd8+220];
	xor.b32  	%r947, %r947, %r873;
	ld.global.u32 	%r874, [%rd8+224];
	xor.b32  	%r946, %r946, %r874;
	ld.global.u32 	%r875, [%rd8+228];
	xor.b32  	%r1129, %r1129, %r875;
	ld.global.u32 	%r876, [%rd8+232];
	xor.b32  	%r1128, %r1128, %r876;
	ld.global.u32 	%r877, [%rd8+236];
	xor.b32  	%r943, %r943, %r877;
$L__BB0_104:
	and.b32  	%r879, %r792, 4096;
	setp.eq.s32 	%p57, %r879, 0;
	@%p57 bra 	$L__BB0_106;
	ld.global.u32 	%r880, [%rd8+240];
	xor.b32  	%r947, %r947, %r880;
	ld.global.u32 	%r881, [%rd8+244];
	xor.b32  	%r946, %r946, %r881;
	ld.global.u32 	%r882, [%rd8+248];
	xor.b32  	%r1129, %r1129, %r882;
	ld.global.u32 	%r883, [%rd8+252];
	xor.b32  	%r1128, %r1128, %r883;
	ld.global.u32 	%r884, [%rd8+256];
	xor.b32  	%r943, %r943, %r884;
$L__BB0_106:
	and.b32  	%r886, %r792, 8192;
	setp.eq.s32 	%p58, %r886, 0;
	@%p58 bra 	$L__BB0_108;
	ld.global.u32 	%r887, [%rd8+260];
	xor.b32  	%r947, %r947, %r887;
	ld.global.u32 	%r888, [%rd8+264];
	xor.b32  	%r946, %r946, %r888;
	ld.global.u32 	%r889, [%rd8+268];
	xor.b32  	%r1129, %r1129, %r889;
	ld.global.u32 	%r890, [%rd8+272];
	xor.b32  	%r1128, %r1128, %r890;
	ld.global.u32 	%r891, [%rd8+276];
	xor.b32  	%r943, %r943, %r891;
$L__BB0_108:
	and.b32  	%r893, %r792, 16384;
	setp.eq.s32 	%p59, %r893, 0;
	@%p59 bra 	$L__BB0_110;
	ld.global.u32 	%r894, [%rd8+280];
	xor.b32  	%r947, %r947, %r894;
	ld.global.u32 	%r895, [%rd8+284];
	xor.b32  	%r946, %r946, %r895;
	ld.global.u32 	%r896, [%rd8+288];
	xor.b32  	%r1129, %r1129, %r896;
	ld.global.u32 	%r897, [%rd8+292];
	xor.b32  	%r1128, %r1128, %r897;
	ld.global.u32 	%r898, [%rd8+296];
	xor.b32  	%r943, %r943, %r898;
$L__BB0_110:
	and.b32  	%r900, %r792, 32768;
	setp.eq.s32 	%p60, %r900, 0;
	@%p60 bra 	$L__BB0_112;
	ld.global.u32 	%r901, [%rd8+300];
	xor.b32  	%r947, %r947, %r901;
	ld.global.u32 	%r902, [%rd8+304];
	xor.b32  	%r946, %r946, %r902;
	ld.global.u32 	%r903, [%rd8+308];
	xor.b32  	%r1129, %r1129, %r903;
	ld.global.u32 	%r904, [%rd8+312];
	xor.b32  	%r1128, %r1128, %r904;
	ld.global.u32 	%r905, [%rd8+316];
	xor.b32  	%r943, %r943, %r905;
$L__BB0_112:
	add.s32 	%r1126, %r1126, 16;
	setp.ne.s32 	%p61, %r1126, 32;
	@%p61 bra 	$L__BB0_80;
	mad.lo.s32 	%r906, %r1120, -31, %r369;
	add.s32 	%r1120, %r906, 1;
	setp.ne.s32 	%p62, %r1120, 5;
	@%p62 bra 	$L__BB0_79;
	st.local.u32 	[%rd1+4], %r947;
	st.local.v2.u32 	[%rd1+8], {%r946, %r1129};
	st.local.v2.u32 	[%rd1+16], {%r1128, %r943};
$L__BB0_115:
	shr.u64 	%rd29, %rd3, 2;
	add.s32 	%r930, %r930, 1;
	setp.gt.u64 	%p63, %rd3, 3;
	@%p63 bra 	$L__BB0_3;
$L__BB0_116:
	shr.u32 	%r907, %r947, 2;
	xor.b32  	%r908, %r907, %r947;
	shl.b32 	%r909, %r943, 4;
	shl.b32 	%r910, %r908, 1;
	xor.b32  	%r911, %r910, %r909;
	xor.b32  	%r912, %r911, %r908;
	xor.b32  	%r913, %r912, %r943;
	add.s32 	%r914, %r2, %r913;
	add.s32 	%r915, %r914, -637770787;
	rem.u32 	%r916, %r915, %r545;
	cvta.to.global.u64 	%rd24, %rd10;
	shl.b64 	%rd25, %rd2, 2;
	add.s64 	%rd26, %rd24, %rd25;
	st.global.u32 	[%rd26], %r916;
	shr.u32 	%r917, %r946, 2;
	xor.b32  	%r918, %r917, %r946;
	shl.b32 	%r919, %r913, 4;
	shl.b32 	%r920, %r918, 1;
	xor.b32  	%r921, %r920, %r919;
	xor.b32  	%r922, %r921, %r918;
	xor.b32  	%r923, %r922, %r913;
	add.s32 	%r924, %r2, %r923;
	add.s32 	%r925, %r924, -637408350;
	rem.u32 	%r926, %r925, %r545;
	cvta.to.global.u64 	%rd27, %rd11;
	add.s64 	%rd28, %rd27, %rd25;
	st.global.u32 	[%rd28], %r926;
$L__BB0_117:
	ret;

}
	// .globl	_Z10countEdgesPiS_i
.visible .entry _Z10countEdgesPiS_i(
	.param .u64 .ptr .align 1 _Z10countEdgesPiS_i_param_0,
	.param .u64 .ptr .align 1 _Z10countEdgesPiS_i_param_1,
	.param .u32 _Z10countEdgesPiS_i_param_2
)
{
	.reg .pred 	%p<2>;
	.reg .b32 	%r<8>;
	.reg .b64 	%rd<9>;

	ld.param.u64 	%rd1, [_Z10countEdgesPiS_i_param_0];
	ld.param.u64 	%rd2, [_Z10countEdgesPiS_i_param_1];
	ld.param.u32 	%r2, [_Z10countEdgesPiS_i_param_2];
	mov.u32 	%r3, %ctaid.x;
	mov.u32 	%r4, %ntid.x;
	mov.u32 	%r5, %tid.x;
	mad.lo.s32 	%r1, %r3, %r4, %r5;
	setp.ge.s32 	%p1, %r1, %r2;
	@%p1 bra 	$L__BB1_2;
	cvta.to.global.u64 	%rd3, %rd1;
	cvta.to.global.u64 	%rd4, %rd2;
	mul.wide.s32 	%rd5, %r1, 4;
	add.s64 	%rd6, %rd3, %rd5;
	ld.global.u32 	%r6, [%rd6];
	mul.wide.s32 	%rd7, %r6, 4;
	add.s64 	%rd8, %rd4, %rd7;
	atom.global.add.u32 	%r7, [%rd8+4], 1;
$L__BB1_2:
	ret;

}
	// .globl	_Z10bfs_kernelPiS_S_S_S_iS_
.visible .entry _Z10bfs_kernelPiS_S_S_S_iS_(
	.param .u64 .ptr .align 1 _Z10bfs_kernelPiS_S_S_S_iS__param_0,
	.param .u64 .ptr .align 1 _Z10bfs_kernelPiS_S_S_S_iS__param_1,
	.param .u64 .ptr .align 1 _Z10bfs_kernelPiS_S_S_S_iS__param_2,
	.param .u64 .ptr .align 1 _Z10bfs_kernelPiS_S_S_S_iS__param_3,
	.param .u64 .ptr .align 1 _Z10bfs_kernelPiS_S_S_S_iS__param_4,
	.param .u32 _Z10bfs_kernelPiS_S_S_S_iS__param_5,
	.param .u64 .ptr .align 1 _Z10bfs_kernelPiS_S_S_S_iS__param_6
)
{
	.reg .pred 	%p<18>;
	.reg .b32 	%r<54>;
	.reg .b64 	%rd<42>;

	ld.param.u64 	%rd13, [_Z10bfs_kernelPiS_S_S_S_iS__param_0];
	ld.param.u64 	%rd15, [_Z10bfs_kernelPiS_S_S_S_iS__param_1];
	ld.param.u64 	%rd16, [_Z10bfs_kernelPiS_S_S_S_iS__param_2];
	ld.param.u64 	%rd14, [_Z10bfs_kernelPiS_S_S_S_iS__param_3];
	ld.param.u64 	%rd17, [_Z10bfs_kernelPiS_S_S_S_iS__param_4];
	ld.param.u32 	%r21, [_Z10bfs_kernelPiS_S_S_S_iS__param_5];
	ld.param.u64 	%rd18, [_Z10bfs_kernelPiS_S_S_S_iS__param_6];
	cvta.to.global.u64 	%rd1, %rd18;
	cvta.to.global.u64 	%rd2, %rd17;
	cvta.to.global.u64 	%rd3, %rd16;
	cvta.to.global.u64 	%rd4, %rd15;
	mov.u32 	%r22, %ctaid.x;
	mov.u32 	%r23, %ntid.x;
	mov.u32 	%r24, %tid.x;
	mad.lo.s32 	%r1, %r22, %r23, %r24;
	setp.ge.s32 	%p1, %r1, %r21;
	@%p1 bra 	$L__BB2_24;
	cvta.to.global.u64 	%rd19, %rd14;
	mul.wide.s32 	%rd20, %r1, 4;
	add.s64 	%rd5, %rd19, %rd20;
	ld.global.u32 	%r25, [%rd5];
	setp.eq.s32 	%p2, %r25, 0;
	@%p2 bra 	$L__BB2_24;
	mov.b32 	%r26, 0;
	st.global.u32 	[%rd5], %r26;
	cvta.to.global.u64 	%rd21, %rd13;
	add.s64 	%rd23, %rd21, %rd20;
	ld.global.u32 	%r2, [%rd23];
	ld.global.u32 	%r3, [%rd23+4];
	setp.ge.s32 	%p3, %r2, %r3;
	@%p3 bra 	$L__BB2_24;
	sub.s32 	%r27, %r3, %r2;
	and.b32  	%r4, %r27, 3;
	setp.eq.s32 	%p4, %r4, 0;
	mov.u32 	%r51, %r2;
	@%p4 bra 	$L__BB2_9;
	neg.s32 	%r49, %r4;
	mov.u32 	%r51, %r2;
$L__BB2_5:
	.pragma "nounroll";
	mul.wide.s32 	%rd24, %r51, 4;
	add.s64 	%rd25, %rd4, %rd24;
	ld.global.u32 	%r8, [%rd25];
	mul.wide.s32 	%rd26, %r8, 4;
	add.s64 	%rd6, %rd3, %rd26;
	ld.global.u32 	%r28, [%rd6];
	setp.ne.s32 	%p5, %r28, 0;
	@%p5 bra 	$L__BB2_8;
	atom.relaxed.global.cas.b32 	%r29, [%rd6], 0, 1;
	setp.ne.s32 	%p6, %r29, 0;
	@%p6 bra 	$L__BB2_8;
	add.s64 	%rd28, %rd2, %rd26;
	mov.b32 	%r30, 1;
	st.global.u32 	[%rd28], %r30;
	mov.b32 	%r31, 0;
	st.global.u32 	[%rd1], %r31;
$L__BB2_8:
	add.s32 	%r51, %r51, 1;
	add.s32 	%r49, %r49, 1;
	setp.ne.s32 	%p7, %r49, 0;
	@%p7 bra 	$L__BB2_5;
$L__BB2_9:
	sub.s32 	%r32, %r2, %r3;
	setp.gt.u32 	%p8, %r32, -4;
	@%p8 bra 	$L__BB2_24;
	sub.s32 	%r52, %r51, %r3;
	add.s64 	%rd7, %rd4, 8;
$L__BB2_11:
	mul.wide.s32 	%rd29, %r51, 4;
	add.s64 	%rd8, %rd7, %rd29;
	ld.global.u32 	%r15, [%rd8+-8];
	mul.wide.s32 	%rd30, %r15, 4;
	add.s64 	%rd9, %rd3, %rd30;
	ld.global.u32 	%r33, [%rd9];
	setp.ne.s32 	%p9, %r33, 0;
	@%p9 bra 	$L__BB2_14;
	atom.relaxed.global.cas.b32 	%r34, [%rd9], 0, 1;
	setp.ne.s32 	%p10, %r34, 0;
	@%p10 bra 	$L__BB2_14;
	add.s64 	%rd32, %rd2, %rd30;
	mov.b32 	%r35, 1;
	st.global.u32 	[%rd32], %r35;
	mov.b32 	%r36, 0;
	st.global.u32 	[%rd1], %r36;
$L__BB2_14:
	ld.global.u32 	%r16, [%rd8+-4];
	mul.wide.s32 	%rd33, %r16, 4;
	add.s64 	%rd10, %rd3, %rd33;
	ld.global.u32 	%r37, [%rd10];
	setp.ne.s32 	%p11, %r37, 0;
	@%p11 bra 	$L__BB2_17;
	atom.relaxed.global.cas.b32 	%r38, [%rd10], 0, 1;
	setp.ne.s32 	%p12, %r38, 0;
	@%p12 bra 	$L__BB2_17;
	add.s64 	%rd35, %rd2, %rd33;
	mov.b32 	%r39, 1;
	st.global.u32 	[%rd35], %r39;
	mov.b32 	%r40, 0;
	st.global.u32 	[%rd1], %r40;
$L__BB2_17:
	ld.global.u32 	%r17, [%rd8];
	mul.wide.s32 	%rd36, %r17, 4;
	add.s64 	%rd11, %rd3, %rd36;
	ld.global.u32 	%r41, [%rd11];
	setp.ne.s32 	%p13, %r41, 0;
	@%p13 bra 	$L__BB2_20;
	atom.relaxed.global.cas.b32 	%r42, [%rd11], 0, 1;
	setp.ne.s32 	%p14, %r42, 0;
	@%p14 bra 	$L__BB2_20;
	add.s64 	%rd38, %rd2, %rd36;
	mov.b32 	%r43, 1;
	st.global.u32 	[%rd38], %r43;
	mov.b32 	%r44, 0;
	st.global.u32 	[%rd1], %r44;
$L__BB2_20:
	ld.global.u32 	%r18, [%rd8+4];
	mul.wide.s32 	%rd39, %r18, 4;
	add.s64 	%rd12, %rd3, %rd39;
	ld.global.u32 	%r45, [%rd12];
	setp.ne.s32 	%p15, %r45, 0;
	@%p15 bra 	$L__BB2_23;
	atom.relaxed.global.cas.b32 	%r46, [%rd12], 0, 1;
	setp.ne.s32 	%p16, %r46, 0;
	@%p16 bra 	$L__BB2_23;
	add.s64 	%rd41, %rd2, %rd39;
	mov.b32 	%r47, 1;
	st.global.u32 	[%rd41], %r47;
	mov.b32 	%r48, 0;
	st.global.u32 	[%rd1], %r48;
$L__BB2_23:
	add.s32 	%r51, %r51, 4;
	add.s32 	%r52, %r52, 4;
	setp.ne.s32 	%p17, %r52, 0;
	@%p17 bra 	$L__BB2_11;
$L__BB2_24:
	ret;

}


// ===== COMPILED SASS (sm_100) =====

	.target	sm_100

	.elftype	@"ET_EXEC"


//--------------------- .note.nv.tkinfo           --------------------------
	.section	.note.nv.tkinfo,"",@"SHT_NOTE"
	.sectionflags	@"SHF_NOTE_NV_TKINFO"
	.tkinfo
        /*0018*/ 	.word	0x00000002
        /*0030*/ 	.string	""
        /*0030*/ 	.string	"ptxas"
        /*0030*/ 	.string	"Cuda compilation tools, release 13.0, V13.0.88"
        /*0030*/ 	.string	"Build cuda_13.0.r13.0/compiler.36424714_0"
        /*0030*/ 	.string	"-arch sm_100 -m 64 "



//--------------------- .note.nv.cuinfo           --------------------------
	.section	.note.nv.cuinfo,"",@"SHT_NOTE"
	.sectionflags	@"SHF_NOTE_NV_CUINFO"
        /*0018*/ 	.short	0x0002
        /*001a*/ 	.short	0x0064
        /*001c*/ 	.short	0x0082
	.zero		2


//--------------------- .nv.info                  --------------------------
	.section	.nv.info,"",@"SHT_CUDA_INFO"
	.align	4


	//----- nvinfo : EIATTR_REGCOUNT
	.align		4
        /*0000*/ 	.byte	0x04, 0x2f
        /*0002*/ 	.short	(.L_10 - .L_9)
	.align		4
.L_9:
        /*0004*/ 	.word	index@(_Z24random_graph_initializerPiS_iij)
        /*0008*/ 	.word	0x0000001f


	//----- nvinfo : EIATTR_FRAME_SIZE
	.align		4
.L_10:
        /*000c*/ 	.byte	0x04, 0x11
        /*000e*/ 	.short	(.L_12 - .L_11)
	.align		4
.L_11:
        /*0010*/ 	.word	index@(_Z24random_graph_initializerPiS_iij)
        /*0014*/ 	.word	0x00000030


	//----- nvinfo : EIATTR_REGCOUNT
	.align		4
.L_12:
        /*0018*/ 	.byte	0x04, 0x2f
        /*001a*/ 	.short	(.L_14 - .L_13)
	.align		4
.L_13:
        /*001c*/ 	.word	index@(_Z10countEdgesPiS_i)
        /*0020*/ 	.word	0x0000000a


	//----- nvinfo : EIATTR_FRAME_SIZE
	.align		4
.L_14:
        /*0024*/ 	.byte	0x04, 0x11
        /*0026*/ 	.short	(.L_16 - .L_15)
	.align		4
.L_15:
        /*0028*/ 	.word	index@(_Z10countEdgesPiS_i)
        /*002c*/ 	.word	0x00000000


	//----- nvinfo : EIATTR_REGCOUNT
	.align		4
.L_16:
        /*0030*/ 	.byte	0x04, 0x2f
        /*0032*/ 	.short	(.L_18 - .L_17)
	.align		4
.L_17:
        /*0034*/ 	.word	index@(_Z10bfs_kernelPiS_S_S_S_iS_)
        /*0038*/ 	.word	0x00000014


	//----- nvinfo : EIATTR_FRAME_SIZE
	.align		4
.L_18:
        /*003c*/ 	.byte	0x04, 0x11
        /*003e*/ 	.short	(.L_20 - .L_19)
	.align		4
.L_19:
        /*0040*/ 	.word	index@(_Z10bfs_kernelPiS_S_S_S_iS_)
        /*0044*/ 	.word	0x00000000


	//----- nvinfo : EIATTR_MIN_STACK_SIZE
	.align		4
.L_20:
        /*0048*/ 	.byte	0x04, 0x12
        /*004a*/ 	.short	(.L_22 - .L_21)
	.align		4
.L_21:
        /*004c*/ 	.word	index@(_Z10bfs_kernelPiS_S_S_S_iS_)
        /*0050*/ 	.word	0x00000000


	//----- nvinfo : EIATTR_MIN_STACK_SIZE
	.align		4
.L_22:
        /*0054*/ 	.byte	0x04, 0x12
        /*0056*/ 	.short	(.L_24 - .L_23)
	.align		4
.L_23:
        /*0058*/ 	.word	index@(_Z10countEdgesPiS_i)
        /*005c*/ 	.word	0x00000000


	//----- nvinfo : EIATTR_MIN_STACK_SIZE
	.align		4
.L_24:
        /*0060*/ 	.byte	0x04, 0x12
        /*0062*/ 	.short	(.L_26 - .L_25)
	.align		4
.L_25:
        /*0064*/ 	.word	index@(_Z24random_graph_initializerPiS_iij)
        /*0068*/ 	.word	0x00000030
.L_26:


//--------------------- .nv.compat                --------------------------
	.section	.nv.compat,"",@"SHT_CUDA_COMPAT_INFO"
	.align	4
        /*0000*/ 	.byte	0x02, 0x09, 0x00, 0x00, 0x02, 0x02, 0x01, 0x00, 0x02, 0x05, 0x05, 0x00, 0x03, 0x07, 0x01, 0x01
        /*0010*/ 	.byte	0x02, 0x03, 0x00, 0x00, 0x02, 0x06, 0x01, 0x00, 0x04, 0x0b, 0x08, 0x00, 0x09, 0x00, 0x00, 0x00
        /*0020*/ 	.byte	0x00, 0x00, 0x00, 0x00


//--------------------- .nv.info._Z10bfs_kernelPiS_S_S_S_iS_ --------------------------
	.section	.nv.info._Z10bfs_kernelPiS_S_S_S_iS_,"",@"SHT_CUDA_INFO"
	.sectionflags	@""
	.align	4


	//----- nvinfo : EIATTR_CUDA_API_VERSION
	.align		4
        /*0000*/ 	.byte	0x04, 0x37
        /*0002*/ 	.short	(.L_28 - .L_27)
.L_27:
        /*0004*/ 	.word	0x00000082


	//----- nvinfo : EIATTR_KPARAM_INFO
	.align		4
.L_28:
        /*0008*/ 	.byte	0x04, 0x17
        /*000a*/ 	.short	(.L_30 - .L_29)
.L_29:
        /*000c*/ 	.word	0x00000000
        /*0010*/ 	.short	0x0006
        /*0012*/ 	.short	0x0030
        /*0014*/ 	.byte	0x00, 0xf5, 0x21, 0x00


	//----- nvinfo : EIATTR_KPARAM_INFO
	.align		4
.L_30:
        /*0018*/ 	.byte	0x04, 0x17
        /*001a*/ 	.short	(.L_32 - .L_31)
.L_31:
        /*001c*/ 	.word	0x00000000
        /*0020*/ 	.short	0x0005
        /*0022*/ 	.short	0x0028
        /*0024*/ 	.byte	0x00, 0xf0, 0x11, 0x00


	//----- nvinfo : EIATTR_KPARAM_INFO
	.align		4
.L_32:
        /*0028*/ 	.byte	0x04, 0x17
        /*002a*/ 	.short	(.L_34 - .L_33)
.L_33:
        /*002c*/ 	.word	0x00000000
        /*0030*/ 	.short	0x0004
        /*0032*/ 	.short	0x0020
        /*0034*/ 	.byte	0x00, 0xf5, 0x21, 0x00


	//----- nvinfo : EIATTR_KPARAM_INFO
	.align		4
.L_34:
        /*0038*/ 	.byte	0x04, 0x17
        /*003a*/ 	.short	(.L_36 - .L_35)
.L_35:
        /*003c*/ 	.word	0x00000000
        /*0040*/ 	.short	0x0003
        /*0042*/ 	.short	0x0018
        /*0044*/ 	.byte	0x00, 0xf5, 0x21, 0x00


	//----- nvinfo : EIATTR_KPARAM_INFO
	.align		4
.L_36:
        /*0048*/ 	.byte	0x04, 0x17
        /*004a*/ 	.short	(.L_38 - .L_37)
.L_37:
        /*004c*/ 	.word	0x00000000
        /*0050*/ 	.short	0x0002
        /*0052*/ 	.short	0x0010
        /*0054*/ 	.byte	0x00, 0xf5, 0x21, 0x00


	//----- nvinfo : EIATTR_KPARAM_INFO
	.align		4
.L_38:
        /*0058*/ 	.byte	0x04, 0x17
        /*005a*/ 	.short	(.L_40 - .L_39)
.L_39:
        /*005c*/ 	.word	0x00000000
        /*0060*/ 	.short	0x0001
        /*0062*/ 	.short	0x0008
        /*0064*/ 	.byte	0x00, 0xf5, 0x21, 0x00


	//----- nvinfo : EIATTR_KPARAM_INFO
	.align		4
.L_40:
        /*0068*/ 	.byte	0x04, 0x17
        /*006a*/ 	.short	(.L_42 - .L_41)
.L_41:
        /*006c*/ 	.word	0x00000000
        /*0070*/ 	.short	0x0000
        /*0072*/ 	.short	0x0000
        /*0074*/ 	.byte	0x00, 0xf5, 0x21, 0x00


	//----- nvinfo : EIATTR_SPARSE_MMA_MASK
	.align		4
.L_42:
        /*0078*/ 	.byte	0x03, 0x50
        /*007a*/ 	.short	0x0000


	//----- nvinfo : EIATTR_MAXREG_COUNT
	.align		4
        /*007c*/ 	.byte	0x03, 0x1b
        /*007e*/ 	.short	0x00ff


	//----- nvinfo : EIATTR_MERCURY_ISA_VERSION
	.align		4
        /*0080*/ 	.byte	0x03, 0x5f
        /*0082*/ 	.short	0x0101


	//----- nvinfo : EIATTR_VRC_CTA_INIT_COUNT
	.align		4
        /*0084*/ 	.byte	0x02, 0x4a
	.zero		1
	.zero		1


	//----- nvinfo : EIATTR_EXIT_INSTR_OFFSETS
	.align		4
        /*0088*/ 	.byte	0x04, 0x1c
        /*008a*/ 	.short	(.L_44 - .L_43)


	//   ....[0]....
.L_43:
        /*008c*/ 	.word	0x00000070


	//   ....[1]....
        /*0090*/ 	.word	0x000000d0


	//   ....[2]....
        /*0094*/ 	.word	0x00000140


	//   ....[3]....
        /*0098*/ 	.word	0x00000360


	//   ....[4]....
        /*009c*/ 	.word	0x00000830


	//----- nvinfo : EIATTR_CRS_STACK_SIZE
	.align		4
.L_44:
        /*00a0*/ 	.byte	0x04, 0x1e
        /*00a2*/ 	.short	(.L_46 - .L_45)
.L_45:
        /*00a4*/ 	.word	0x00000000


	//----- nvinfo : EIATTR_CBANK_PARAM_SIZE
	.align		4
.L_46:
        /*00a8*/ 	.byte	0x03, 0x19
        /*00aa*/ 	.short	0x0038


	//----- nvinfo : EIATTR_PARAM_CBANK
	.align		4
        /*00ac*/ 	.byte	0x04, 0x0a
        /*00ae*/ 	.short	(.L_48 - .L_47)
	.align		4
.L_47:
        /*00b0*/ 	.word	index@(.nv.constant0._Z10bfs_kernelPiS_S_S_S_iS_)
        /*00b4*/ 	.short	0x0380
        /*00b6*/ 	.short	0x0038


	//----- nvinfo : EIATTR_SW_WAR
	.align		4
.L_48:
        /*00b8*/ 	.byte	0x04, 0x36
        /*00ba*/ 	.short	(.L_50 - .L_49)
.L_49:
        /*00bc*/ 	.word	0x00000008
.L_50:


//--------------------- .nv.info._Z10countEdgesPiS_i --------------------------
	.section	.nv.info._Z10countEdgesPiS_i,"",@"SHT_CUDA_INFO"
	.sectionflags	@""
	.align	4


	//----- nvinfo : EIATTR_CUDA_API_VERSION
	.align		4
        /*0000*/ 	.byte	0x04, 0x37
        /*0002*/ 	.short	(.L_52 - .L_51)
.L_51:
        /*0004*/ 	.word	0x00000082


	//----- nvinfo : EIATTR_KPARAM_INFO
	.align		4
.L_52:
        /*0008*/ 	.byte	0x04, 0x17
        /*000a*/ 	.short	(.L_54 - .L_53)
.L_53:
        /*000c*/ 	.word	0x00000000
        /*0010*/ 	.short	0x0002
        /*0012*/ 	.short	0x0010
        /*0014*/ 	.byte	0x00, 0xf0, 0x11, 0x00


	//----- nvinfo : EIATTR_KPARAM_INFO
	.align		4
.L_54:
        /*0018*/ 	.byte	0x04, 0x17
        /*001a*/ 	.short	(.L_56 - .L_55)
.L_55:
        /*001c*/ 	.word	0x00000000
        /*0020*/ 	.short	0x0001
        /*0022*/ 	.short	0x0008
        /*0024*/ 	.byte	0x00, 0xf5, 0x21, 0x00


	//----- nvinfo : EIATTR_KPARAM_INFO
	.align		4
.L_56:
        /*0028*/ 	.byte	0x04, 0x17
        /*002a*/ 	.short	(.L_58 - .L_57)
.L_57:
        /*002c*/ 	.word	0x00000000
        /*0030*/ 	.short	0x0000
        /*0032*/ 	.short	0x0000
        /*0034*/ 	.byte	0x00, 0xf5, 0x21, 0x00


	//----- nvinfo : EIATTR_SPARSE_MMA_MASK
	.align		4
.L_58:
        /*0038*/ 	.byte	0x03, 0x50
        /*003a*/ 	.short	0x0000


	//----- nvinfo : EIATTR_MAXREG_COUNT
	.align		4
        /*003c*/ 	.byte	0x03, 0x1b
        /*003e*/ 	.short	0x00ff


	//----- nvinfo : EIATTR_MERCURY_ISA_VERSION
	.align		4
        /*0040*/ 	.byte	0x03, 0x5f
        /*0042*/ 	.short	0x0101


	//----- nvinfo : EIATTR_VRC_CTA_INIT_COUNT
	.align		4
        /*0044*/ 	.byte	0x02, 0x4a
	.zero		1
	.zero		1


	//----- nvinfo : EIATTR_EXIT_INSTR_OFFSETS
	.align		4
        /*0048*/ 	.byte	0x04, 0x1c
        /*004a*/ 	.short	(.L_60 - .L_59)


	//   ....[0]....
.L_59:
        /*004c*/ 	.word	0x00000070


	//   ....[1]....
        /*0050*/ 	.word	0x00000100


	//----- nvinfo : EIATTR_CBANK_PARAM_SIZE
	.align		4
.L_60:
        /*0054*/ 	.byte	0x03, 0x19
        /*0056*/ 	.short	0x0014


	//----- nvinfo : EIATTR_PARAM_CBANK
	.align		4
        /*0058*/ 	.byte	0x04, 0x0a
        /*005a*/ 	.short	(.L_62 - .L_61)
	.align		4
.L_61:
        /*005c*/ 	.word	index@(.nv.constant0._Z10countEdgesPiS_i)
        /*0060*/ 	.short	0x0380
        /*0062*/ 	.short	0x0014


	//----- nvinfo : EIATTR_SW_WAR
	.align		4
.L_62:
        /*0064*/ 	.byte	0x04, 0x36
        /*0066*/ 	.short	(.L_64 - .L_63)
.L_63:
        /*0068*/ 	.word	0x00000008
.L_64:


//--------------------- .nv.info._Z24random_graph_initializerPiS_iij --------------------------
	.section	.nv.info._Z24random_graph_initializerPiS_iij,"",@"SHT_CUDA_INFO"
	.sectionflags	@""
	.align	4


	//----- nvinfo : EIATTR_CUDA_API_VERSION
	.align		4
        /*0000*/ 	.byte	0x04, 0x37
        /*0002*/ 	.short	(.L_66 - .L_65)
.L_65:
        /*0004*/ 	.word	0x00000082


	//----- nvinfo : EIATTR_KPARAM_INFO
	.align		4
.L_66:
        /*0008*/ 	.byte	0x04, 0x17
        /*000a*/ 	.short	(.L_68 - .L_67)
.L_67:
        /*000c*/ 	.word	0x00000000
        /*0010*/ 	.short	0x0004
        /*0012*/ 	.short	0x0018
        /*0014*/ 	.byte	0x00, 0xf0, 0x11, 0x00


	//----- nvinfo : EIATTR_KPARAM_INFO
	.align		4
.L_68:
        /*0018*/ 	.byte	0x04, 0x17
        /*001a*/ 	.short	(.L_70 - .L_69)
.L_69:
        /*001c*/ 	.word	0x00000000
        /*0020*/ 	.short	0x0003
        /*0022*/ 	.short	0x0014
        /*0024*/ 	.byte	0x00, 0xf0, 0x11, 0x00


	//----- nvinfo : EIATTR_KPARAM_INFO
	.align		4
.L_70:
        /*0028*/ 	.byte	0x04, 0x17
        /*002a*/ 	.short	(.L_72 - .L_71)
.L_71:
        /*002c*/ 	.word	0x00000000
        /*0030*/ 	.short	0x0002
        /*0032*/ 	.short	0x0010
        /*0034*/ 	.byte	0x00, 0xf0, 0x11, 0x00


	//----- nvinfo : EIATTR_KPARAM_INFO
	.align		4
.L_72:
        /*0038*/ 	.byte	0x04, 0x17
        /*003a*/ 	.short	(.L_74 - .L_73)
.L_73:
        /*003c*/ 	.word	0x00000000
        /*0040*/ 	.short	0x0001
        /*0042*/ 	.short	0x0008
        /*0044*/ 	.byte	0x00, 0xf5, 0x21, 0x00


	//----- nvinfo : EIATTR_KPARAM_INFO
	.align		4
.L_74:
        /*0048*/ 	.byte	0x04, 0x17
        /*004a*/ 	.short	(.L_76 - .L_75)
.L_75:
        /*004c*/ 	.word	0x00000000
        /*0050*/ 	.short	0x0000
        /*0052*/ 	.short	0x0000
        /*0054*/ 	.byte	0x00, 0xf5, 0x21, 0x00


	//----- nvinfo : EIATTR_SPARSE_MMA_MASK
	.align		4
.L_76:
        /*0058*/ 	.byte	0x03, 0x50
        /*005a*/ 	.short	0x0000


	//----- nvinfo : EIATTR_MAXREG_COUNT
	.align		4
        /*005c*/ 	.byte	0x03, 0x1b
        /*005e*/ 	.short	0x00ff


	//----- nvinfo : EIATTR_MERCURY_ISA_VERSION
	.align		4
        /*0060*/ 	.byte	0x03, 0x5f
        /*0062*/ 	.short	0x0101


	//----- nvinfo : EIATTR_VRC_CTA_INIT_COUNT
	.align		4
        /*0064*/ 	.byte	0x02, 0x4a
	.zero		1
	.zero		1


	//----- nvinfo : EIATTR_EXIT_INSTR_OFFSETS
	.align		4
        /*0068*/ 	.byte	0x04, 0x1c
        /*006a*/ 	.short	(.L_78 - .L_77)


	//   ....[0]....
.L_77:
        /*006c*/ 	.word	0x00000080


	//   ....[1]....
        /*0070*/ 	.word	0x00002a30


	//----- nvinfo : EIATTR_CRS_STACK_SIZE
	.align		4
.L_78:
        /*0074*/ 	.byte	0x04, 0x1e
        /*0076*/ 	.short	(.L_80 - .L_79)
.L_79:
        /*0078*/ 	.word	0x00000000


	//----- nvinfo : EIATTR_CBANK_PARAM_SIZE
	.align		4
.L_80:
        /*007c*/ 	.byte	0x03, 0x19
        /*007e*/ 	.short	0x001c


	//----- nvinfo : EIATTR_PARAM_CBANK
	.align		4
        /*0080*/ 	.byte	0x04, 0x0a
        /*0082*/ 	.short	(.L_82 - .L_81)
	.align		4
.L_81:
        /*0084*/ 	.word	index@(.nv.constant0._Z24random_graph_initializerPiS_iij)
        /*0088*/ 	.short	0x0380
        /*008a*/ 	.short	0x001c


	//----- nvinfo : EIATTR_SW_WAR
	.align		4
.L_82:
        /*008c*/ 	.byte	0x04, 0x36
        /*008e*/ 	.short	(.L_84 - .L_83)
.L_83:
        /*0090*/ 	.word	0x00000008
.L_84:


//--------------------- .nv.callgraph             --------------------------
	.section	.nv.callgraph,"",@"SHT_CUDA_CALLGRAPH"
	.align	4
	.sectionentsize	8
	.align		4
        /*0000*/ 	.word	0x00000000
	.align		4
        /*0004*/ 	.word	0xffffffff
	.align		4
        /*0008*/ 	.word	0x00000000
	.align		4
        /*000c*/ 	.word	0xfffffffe
	.align		4
        /*0010*/ 	.word	0x00000000
	.align		4
        /*0014*/ 	.word	0xfffffffd
	.align		4
        /*0018*/ 	.word	0x00000000
	.align		4
        /*001c*/ 	.word	0xfffffffc


//--------------------- .nv.constant4             --------------------------
	.section	.nv.constant4,"a",@progbits
	.align	8
	.align		8
.nv.constant4:
        /*0000*/ 	.dword	precalc_xorwow_matrix
	.align		8
        /*0008*/ 	.dword	precalc_xorwow_offset_matrix
	.align		8
        /*0010*/ 	.dword	mrg32k3aM1
	.align		8
        /*0018*/ 	.dword	mrg32k3aM2
	.align		8
        /*0020*/ 	.dword	mrg32k3aM1SubSeq
	.align		8
        /*0028*/ 	.dword	mrg32k3aM2SubSeq
	.align		8
        /*0030*/ 	.dword	mrg32k3aM1Seq
	.align		8
        /*0038*/ 	.dword	mrg32k3aM2Seq


//--------------------- .nv.constant3             --------------------------
	.section	.nv.constant3,"a",@progbits
	.align	8
.nv.constant3:
	.type		__cr_lgamma_table,@object
	.size		__cr_lgamma_table,(.L_8 - __cr_lgamma_table)
__cr_lgamma_table:
        /*0000*/ 	.byte	0x00, 0x00, 0x00, 0x00, 0x00, 0x00, 0x00, 0x00, 0x00, 0x00, 0x00, 0x00, 0x00, 0x00, 0x00, 0x00
        /*0010*/ 	.byte	0xef, 0x39, 0xfa, 0xfe, 0x42, 0x2e, 0xe6, 0x3f, 0x02, 0x20, 0x2a, 0xfa, 0x0b, 0xab, 0xfc, 0x3f
        /*0020*/ 	.byte	0xf9, 0x2c, 0x92, 0x7c, 0xa7, 0x6c, 0x09, 0x40, 0xc9, 0x79, 0x44, 0x3c, 0x64, 0x26, 0x13, 0x40
        /*0030*/ 	.byte	0xca, 0x01, 0xcf, 0x3a, 0x27, 0x51, 0x1a, 0x40, 0x30, 0xcc, 0x2d, 0xf3, 0xe1, 0x0c, 0x21, 0x40
        /*0040*/ 	.byte	0x0d, 0xb7, 0xfc, 0x82, 0x8e, 0x35, 0x25, 0x40
.L_8:


//--------------------- .text._Z10bfs_kernelPiS_S_S_S_iS_ --------------------------
	.section	.text._Z10bfs_kernelPiS_S_S_S_iS_,"ax",@progbits
	.align	128
        .global         _Z10bfs_kernelPiS_S_S_S_iS_
        .type           _Z10bfs_kernelPiS_S_S_S_iS_,@function
        .size           _Z10bfs_kernelPiS_S_S_S_iS_,(.L_x_28 - _Z10bfs_kernelPiS_S_S_S_iS_)
        .other          _Z10bfs_kernelPiS_S_S_S_iS_,@"STO_CUDA_ENTRY STV_DEFAULT"
_Z10bfs_kernelPiS_S_S_S_iS_:
.text._Z10bfs_kernelPiS_S_S_S_iS_:
[----:B------:R-:W-:Y:S01]  /*0000*/  LDC R1, c[0x0][0x37c] ;  /* 0x0000df00ff017b82 */ /* 0x000fe20000000800 */
[----:B------:R-:W0:Y:S07]  /*0010*/  S2R R0, SR_TID.X ;  /* 0x0000000000007919 */ /* 0x000e2e0000002100 */
[----:B------:R-:W0:Y:S01]  /*0020*/  S2UR UR4, SR_CTAID.X ;  /* 0x00000000000479c3 */ /* 0x000e220000002500 */
[----:B------:R-:W1:Y:S07]  /*0030*/  LDCU UR5, c[0x0][0x3a8] ;  /* 0x00007500ff0577ac */ /* 0x000e6e0008000800 */
[----:B------:R-:W0:Y:S02]  /*0040*/  LDC R7, c[0x0][0x360] ;  /* 0x0000d800ff077b82 */ /* 0x000e240000000800 */
[----:B0-----:R-:W-:-:S05]  /*0050*/  IMAD R7, R7, UR4, R0 ;  /* 0x0000000407077c24 */ /* 0x001fca000f8e0200 */
[----:B-1----:R-:W-:-:S13]  /*0060*/  ISETP.GE.AND P0, PT, R7, UR5, PT ;  /* 0x0000000507007c0c */ /* 0x002fda000bf06270 */
[----:B------:R-:W-:Y:S05]  /*0070*/  @P0 EXIT ;  /* 0x000000000000094d */ /* 0x000fea0003800000 */
[----:B------:R-:W0:Y:S01]  /*0080*/  LDC.64 R2, c[0x0][0x398] ;  /* 0x0000e600ff027b82 */ /* 0x000e220000000a00 */
[----:B------:R-:W1:Y:S01]  /*0090*/  LDCU.64 UR6, c[0x0][0x358] ;  /* 0x00006b00ff0677ac */ /* 0x000e620008000a00 */
[----:B0-----:R-:W-:-:S05]  /*00a0*/  IMAD.WIDE R2, R7, 0x4, R2 ;  /* 0x0000000407027825 */ /* 0x001fca00078e0202 */
[----:B-1----:R-:W2:Y:S02]  /*00b0*/  LDG.E R0, desc[UR6][R2.64] ;  /* 0x0000000602007981 */ /* 0x002ea4000c1e1900 */
[----:B--2---:R-:W-:-:S13]  /*00c0*/  ISETP.NE.AND P0, PT, R0, RZ, PT ;  /* 0x000000ff0000720c */ /* 0x004fda0003f05270 */
[----:B------:R-:W-:Y:S05]  /*00d0*/  @!P0 EXIT ;  /* 0x000000000000894d */ /* 0x000fea0003800000 */
[----:B------:R-:W0:Y:S01]  /*00e0*/  LDC.64 R4, c[0x0][0x380] ;  /* 0x0000e000ff047b82 */ /* 0x000e220000000a00 */
[----:B------:R1:W-:Y:S01]  /*00f0*/  STG.E desc[UR6][R2.64], RZ ;  /* 0x000000ff02007986 */ /* 0x0003e2000c101906 */
[----:B0-----:R-:W-:-:S05]  /*0100*/  IMAD.WIDE R4, R7, 0x4, R4 ;  /* 0x0000000407047825 */ /* 0x001fca00078e0204 */
[----:B------:R-:W2:Y:S04]  /*0110*/  LDG.E R12, desc[UR6][R4.64] ;  /* 0x00000006040c7981 */ /* 0x000ea8000c1e1900 */
[----:B------:R-:W2:Y:S02]  /*0120*/  LDG.E R13, desc[UR6][R4.64+0x4] ;  /* 0x00000406040d7981 */ /* 0x000ea4000c1e1900 */
[----:B--2---:R-:W-:-:S13]  /*0130*/  ISETP.GE.AND P0, PT, R12, R13, PT ;  /* 0x0000000d0c00720c */ /* 0x004fda0003f06270 */
[----:B-1----:R-:W-:Y:S05]  /*0140*/  @P0 EXIT ;  /* 0x000000000000094d */ /* 0x002fea0003800000 */
[--C-:B------:R-:W-:Y:S01]  /*0150*/  IMAD.IADD R0, R13, 0x1, -R12.reuse ;  /* 0x000000010d007824 */ /* 0x100fe200078e0a0c */
[----:B------:R-:W-:Y:S04]  /*0160*/  BSSY.RECONVERGENT B0, `(.L_x_0) ;  /* 0x000001d000007945 */ /* 0x000fe80003800200 */
[----:B------:R-:W-:Y:S01]  /*0170*/  LOP3.LUT P0, R6, R0, 0x3, RZ, 0xc0, !PT ;  /* 0x0000000300067812 */ /* 0x000fe2000780c0ff */
[----:B------:R-:W-:-:S12]  /*0180*/  IMAD.MOV.U32 R0, RZ, RZ, R12 ;  /* 0x000000ffff007224 */ /* 0x000fd800078e000c */
[----:B------:R-:W-:Y:S05]  /*0190*/  @!P0 BRA `(.L_x_1) ;  /* 0x0000000000648947 */ /* 0x000fea0003800000 */
[----:B------:R-:W0:Y:S01]  /*01a0*/  LDC.64 R4, c[0x0][0x390] ;  /* 0x0000e400ff047b82 */ /* 0x000e220000000a00 */
[----:B------:R-:W-:Y:S01]  /*01b0*/  IADD3 R14, PT, PT, -R6, RZ, RZ ;  /* 0x000000ff060e7210 */ /* 0x000fe20007ffe1ff */
[----:B------:R-:W-:-:S06]  /*01c0*/  IMAD.MOV.U32 R0, RZ, RZ, R12 ;  /* 0x000000ffff007224 */ /* 0x000fcc00078e000c */
[----:B------:R-:W1:Y:S02]  /*01d0*/  LDC.64 R2, c[0x0][0x388] ;  /* 0x0000e200ff027b82 */ /* 0x000e640000000a00 */
.L_x_4:
[----:B01----:R-:W-:-:S05]  /*01e0*/  IMAD.WIDE R6, R0, 0x4, R2 ;  /* 0x0000000400067825 */ /* 0x003fca00078e0202 */
[----:B------:R-:W0:Y:S02]  /*01f0*/  LDG.E R15, desc[UR6][R6.64] ;  /* 0x00000006060f7981 */ /* 0x000e24000c1e1900 */
[----:B0-----:R-:W-:-:S05]  /*0200*/  IMAD.WIDE R10, R15, 0x4, R4 ;  /* 0x000000040f0a7825 */ /* 0x001fca00078e0204 */
[----:B------:R-:W2:Y:S01]  /*0210*/  LDG.E R8, desc[UR6][R10.64] ;  /* 0x000000060a087981 */ /* 0x000ea2000c1e1900 */
[----:B------:R-:W-:Y:S01]  /*0220*/  IADD3 R14, PT, PT, R14, 0x1, RZ ;  /* 0x000000010e0e7810 */ /* 0x000fe20007ffe0ff */
[----:B------:R-:W-:Y:S03]  /*0230*/  BSSY.RECONVERGENT B1, `(.L_x_2) ;  /* 0x000000d000017945 */ /* 0x000fe60003800200 */
[----:B------:R-:W-:Y:S02]  /*0240*/  ISETP.NE.AND P0, PT, R14, RZ, PT ;  /* 0x000000ff0e00720c */ /* 0x000fe40003f05270 */
[----:B--2---:R-:W-:-:S13]  /*0250*/  ISETP.NE.AND P1, PT, R8, RZ, PT ;  /* 0x000000ff0800720c */ /* 0x004fda0003f25270 */
[----:B------:R-:W-:Y:S05]  /*0260*/  @P1 BRA `(.L_x_3) ;  /* 0x0000000000241947 */ /* 0x000fea0003800000 */
[----:B------:R-:W-:Y:S02]  /*0270*/  HFMA2 R16, -RZ, RZ, 0, 0 ;  /* 0x00000000ff107431 */ /* 0x000fe400000001ff */
[----:B------:R-:W-:-:S05]  /*0280*/  IMAD.MOV.U32 R17, RZ, RZ, 0x1 ;  /* 0x00000001ff117424 */ /* 0x000fca00078e00ff */
[----:B------:R-:W2:Y:S02]  /*0290*/  ATOMG.E.CAS.STRONG.GPU PT, R10, [R10], R16, R17 ;  /* 0x000000100a0a73a9 */ /* 0x000ea400001ee111 */
[----:B--2---:R-:W-:-:S13]  /*02a0*/  ISETP.NE.AND P1, PT, R10, RZ, PT ;  /* 0x000000ff0a00720c */ /* 0x004fda0003f25270 */
[----:B------:R-:W0:Y:S08]  /*02b0*/  @!P1 LDC.64 R6, c[0x0][0x3a0] ;  /* 0x0000e800ff069b82 */ /* 0x000e300000000a00 */
[----:B------:R-:W1:Y:S01]  /*02c0*/  @!P1 LDC.64 R8, c[0x0][0x3b0] ;  /* 0x0000ec00ff089b82 */ /* 0x000e620000000a00 */
[----:B0-----:R-:W-:-:S05]  /*02d0*/  @!P1 IMAD.WIDE R6, R15, 0x4, R6 ;  /* 0x000000040f069825 */ /* 0x001fca00078e0206 */
[----:B------:R0:W-:Y:S04]  /*02e0*/  @!P1 STG.E desc[UR6][R6.64], R17 ;  /* 0x0000001106009986 */ /* 0x0001e8000c101906 */
[----:B-1----:R0:W-:Y:S02]  /*02f0*/  @!P1 STG.E desc[UR6][R8.64], RZ ;  /* 0x000000ff08009986 */ /* 0x0021e4000c101906 */
.L_x_3:
[----:B------:R-:W-:Y:S05]  /*0300*/  BSYNC.RECONVERGENT B1 ;  /* 0x0000000000017941 */ /* 0x000fea0003800200 */
.L_x_2:
[----:B------:R-:W-:Y:S01]  /*0310*/  VIADD R0, R0, 0x1 ;  /* 0x0000000100007836 */ /* 0x000fe20000000000 */
[----:B------:R-:W-:Y:S06]  /*0320*/  @P0 BRA `(.L_x_4) ;  /* 0xfffffffc00ac0947 */ /* 0x000fec000383ffff */
.L_x_1:
[----:B------:R-:W-:Y:S05]  /*0330*/  BSYNC.RECONVERGENT B0 ;  /* 0x0000000000007941 */ /* 0x000fea0003800200 */
.L_x_0:
[----:B------:R-:W-:-:S04]  /*0340*/  IADD3 R2, PT, PT, R12, -R13, RZ ;  /* 0x8000000d0c027210 */ /* 0x000fc80007ffe0ff */
[----:B------:R-:W-:-:S13]  /*0350*/  ISETP.GT.U32.AND P0, PT, R2, -0x4, PT ;  /* 0xfffffffc0200780c */ /* 0x000fda0003f04070 */
[----:B------:R-:W-:Y:S05]  /*0360*/  @P0 EXIT ;  /* 0x000000000000094d */ /* 0x000fea0003800000 */
[----:B------:R-:W1:Y:S01]  /*0370*/  LDC.64 R2, c[0x0][0x390] ;  /* 0x0000e400ff027b82 */ /* 0x000e620000000a00 */
[----:B------:R-:W2:Y:S01]  /*0380*/  LDCU.64 UR4, c[0x0][0x388] ;  /* 0x00007100ff0477ac */ /* 0x000ea20008000a00 */
[----:B------:R-:W-:Y:S01]  /*0390*/  IMAD.IADD R4, R0, 0x1, -R13 ;  /* 0x0000000100047824 */ /* 0x000fe200078e0a0d */
[----:B--2---:R-:W-:-:S04]  /*03a0*/  UIADD3 UR4, UP0, UPT, UR4, 0x8, URZ ;  /* 0x0000000804047890 */ /* 0x004fc8000ff1e0ff */
[----:B------:R-:W-:-:S12]  /*03b0*/  UIADD3.X UR5, UPT, UPT, URZ, UR5, URZ, UP0, !UPT ;  /* 0x00000005ff057290 */ /* 0x000fd800087fe4ff */
.L_x_13:
[----:B0-----:R-:W-:Y:S01]  /*03c0*/  MOV R6, UR4 ;  /* 0x0000000400067c02 */ /* 0x001fe20008000f00 */
[----:B------:R-:W-:-:S04]  /*03d0*/  IMAD.U32 R7, RZ, RZ, UR5 ;  /* 0x00000005ff077e24 */ /* 0x000fc8000f8e00ff */
[----:B------:R-:W-:-:S05]  /*03e0*/  IMAD.WIDE R6, R0, 0x4, R6 ;  /* 0x0000000400067825 */ /* 0x000fca00078e0206 */
[----:B------:R-:W1:Y:S02]  /*03f0*/  LDG.E R15, desc[UR6][R6.64+-0x8] ;  /* 0xfffff806060f7981 */ /* 0x000e64000c1e1900 */
[----:B-1----:R-:W-:-:S05]  /*0400*/  IMAD.WIDE R10, R15, 0x4, R2 ;  /* 0x000000040f0a7825 */ /* 0x002fca00078e0202 */
[----:B------:R-:W2:Y:S01]  /*0410*/  LDG.E R5, desc[UR6][R10.64] ;  /* 0x000000060a057981 */ /* 0x000ea2000c1e1900 */
[----:B------:R-:W-:Y:S01]  /*0420*/  BSSY.RECONVERGENT B0, `(.L_x_5) ;  /* 0x000000c000007945 */ /* 0x000fe20003800200 */
[----:B--2---:R-:W-:-:S13]  /*0430*/  ISETP.NE.AND P0, PT, R5, RZ, PT ;  /* 0x000000ff0500720c */ /* 0x004fda0003f05270 */
[----:B------:R-:W-:Y:S05]  /*0440*/  @P0 BRA `(.L_x_6) ;  /* 0x0000000000240947 */ /* 0x000fea0003800000 */
[----:B------:R-:W-:Y:S02]  /*0450*/  HFMA2 R17, -RZ, RZ, 0, 5.9604644775390625e-08 ;  /* 0x00000001ff117431 */ /* 0x000fe400000001ff */
[----:B------:R-:W-:-:S05]  /*0460*/  IMAD.MOV.U32 R16, RZ, RZ, RZ ;  /* 0x000000ffff107224 */ /* 0x000fca00078e00ff */
[----:B------:R-:W2:Y:S02]  /*0470*/  ATOMG.E.CAS.STRONG.GPU PT, R10, [R10], R16, R17 ;  /* 0x000000100a0a73a9 */ /* 0x000ea400001ee111 */
[----:B--2---:R-:W-:-:S13]  /*0480*/  ISETP.NE.AND P0, PT, R10, RZ, PT ;  /* 0x000000ff0a00720c */ /* 0x004fda0003f05270 */
[----:B------:R-:W0:Y:S08]  /*0490*/  @!P0 LDC.64 R8, c[0x0][0x3a0] ;  /* 0x0000e800ff088b82 */ /* 0x000e300000000a00 */
[----:B------:R-:W1:Y:S01]  /*04a0*/  @!P0 LDC.64 R12, c[0x0][0x3b0] ;  /* 0x0000ec00ff0c8b82 */ /* 0x000e620000000a00 */
[----:B0-----:R-:W-:-:S05]  /*04b0*/  @!P0 IMAD.WIDE R8, R15, 0x4, R8 ;  /* 0x000000040f088825 */ /* 0x001fca00078e0208 */
[----:B------:R0:W-:Y:S04]  /*04c0*/  @!P0 STG.E desc[UR6][R8.64], R17 ;  /* 0x0000001108008986 */ /* 0x0001e8000c101906 */
[----:B-1----:R0:W-:Y:S02]  /*04d0*/  @!P0 STG.E desc[UR6][R12.64], RZ ;  /* 0x000000ff0c008986 */ /* 0x0021e4000c101906 */
.L_x_6:
[----:B------:R-:W-:Y:S05]  /*04e0*/  BSYNC.RECONVERGENT B0 ;  /* 0x0000000000007941 */ /* 0x000fea0003800200 */
.L_x_5:
[----:B------:R-:W2:Y:S02]  /*04f0*/  LDG.E R15, desc[UR6][R6.64+-0x4] ;  /* 0xfffffc06060f7981 */ /* 0x000ea4000c1e1900 */
[----:B--2---:R-:W-:-:S05]  /*0500*/  IMAD.WIDE R10, R15, 0x4, R2 ;  /* 0x000000040f0a7825 */ /* 0x004fca00078e0202 */
[----:B------:R-:W2:Y:S01]  /*0510*/  LDG.E R5, desc[UR6][R10.64] ;  /* 0x000000060a057981 */ /* 0x000ea2000c1e1900 */
[----:B------:R-:W-:Y:S01]  /*0520*/  BSSY.RECONVERGENT B0, `(.L_x_7) ;  /* 0x000000c000007945 */ /* 0x000fe20003800200 */
[----:B--2---:R-:W-:-:S13]  /*0530*/  ISETP.NE.AND P0, PT, R5, RZ, PT ;  /* 0x000000ff0500720c */ /* 0x004fda0003f05270 */
[----:B------:R-:W-:Y:S05]  /*0540*/  @P0 BRA `(.L_x_8) ;  /* 0x0000000000240947 */ /* 0x000fea0003800000 */
[----:B0-----:R-:W-:Y:S02]  /*0550*/  HFMA2 R17, -RZ, RZ, 0, 5.9604644775390625e-08 ;  /* 0x00000001ff117431 */ /* 0x001fe400000001ff */
        /* <DEDUP_REMOVED lines=8> */
.L_x_8:
[----:B------:R-:W-:Y:S05]  /*05e0*/  BSYNC.RECONVERGENT B0 ;  /* 0x0000000000007941 */ /* 0x000fea0003800200 */
.L_x_7:
[----:B------:R-:W3:Y:S02]  /*05f0*/  LDG.E R15, desc[UR6][R6.64] ;  /* 0x00000006060f7981 */ /* 0x000ee4000c1e1900 */
[----:B---3--:R-:W-:-:S05]  /*0600*/  IMAD.WIDE R10, R15, 0x4, R2 ;  /* 0x000000040f0a7825 */ /* 0x008fca00078e0202 */
[----:B------:R-:W3:Y:S01]  /*0610*/  LDG.E R5, desc[UR6][R10.64] ;  /* 0x000000060a057981 */ /* 0x000ee2000c1e1900 */
[----:B------:R-:W-:Y:S01]  /*0620*/  BSSY.RECONVERGENT B0, `(.L_x_9) ;  /* 0x000000c000007945 */ /* 0x000fe20003800200 */
[----:B---3--:R-:W-:-:S13]  /*0630*/  ISETP.NE.AND P0, PT, R5, RZ, PT ;  /* 0x000000ff0500720c */ /* 0x008fda0003f05270 */
[----:B------:R-:W-:Y:S05]  /*0640*/  @P0 BRA `(.L_x_10) ;  /* 0x0000000000240947 */ /* 0x000fea0003800000 */
[----:B0-2---:R-:W-:Y:S02]  /*0650*/  HFMA2 R17, -RZ, RZ, 0, 5.9604644775390625e-08 ;  /* 0x00000001ff117431 */ /* 0x005fe400000001ff */
        /* <DEDUP_REMOVED lines=8> */
.L_x_10:
[----:B------:R-:W-:Y:S05]  /*06e0*/  BSYNC.RECONVERGENT B0 ;  /* 0x0000000000007941 */ /* 0x000fea0003800200 */
.L_x_9:
[----:B0-23--:R-:W2:Y:S02]  /*06f0*/  LDG.E R13, desc[UR6][R6.64+0x4] ;  /* 0x00000406060d7981 */ /* 0x00dea4000c1e1900 */
[----:B--2---:R-:W-:-:S05]  /*0700*/  IMAD.WIDE R8, R13, 0x4, R2 ;  /* 0x000000040d087825 */ /* 0x004fca00078e0202 */
        /* <DEDUP_REMOVED lines=15> */
.L_x_12:
[----:B------:R-:W-:Y:S05]  /*0800*/  BSYNC.RECONVERGENT B0 ;  /* 0x0000000000007941 */ /* 0x000fea0003800200 */
.L_x_11:
[----:B------:R-:W-:Y:S01]  /*0810*/  VIADD R0, R0, 0x4 ;  /* 0x0000000400007836 */ /* 0x000fe20000000000 */
[----:B------:R-:W-:Y:S06]  /*0820*/  @P0 BRA `(.L_x_13) ;  /* 0xfffffff800e40947 */ /* 0x000fec000383ffff */
[----:B------:R-:W-:Y:S05]  /*0830*/  EXIT ;  /* 0x000000000000794d */ /* 0x000fea0003800000 */
.L_x_14:
[----:B------:R-:W-:-:S00]  /*0840*/  BRA `(.L_x_14) ;  /* 0xfffffffc00fc7947 */ /* 0x000fc0000383ffff */
[----:B------:R-:W-:-:S00]  /*0850*/  NOP ;  /* 0x0000000000007918 */ /* 0x000fc00000000000 */
        /* <DEDUP_REMOVED lines=10> */
.L_x_28:


//--------------------- .text._Z10countEdgesPiS_i --------------------------
	.section	.text._Z10countEdgesPiS_i,"ax",@progbits
	.align	128
        .global         _Z10countEdgesPiS_i
        .type           _Z10countEdgesPiS_i,@function
        .size           _Z10countEdgesPiS_i,(.L_x_29 - _Z10countEdgesPiS_i)
        .other          _Z10countEdgesPiS_i,@"STO_CUDA_ENTRY STV_DEFAULT"
_Z10countEdgesPiS_i:
.text._Z10countEdgesPiS_i:
        /* <DEDUP_REMOVED lines=10> */
[----:B0-----:R-:W-:-:S06]  /*00a0*/  IMAD.WIDE R2, R5, 0x4, R2 ;  /* 0x0000000405027825 */ /* 0x001fcc00078e0202 */
[----:B------:R-:W0:Y:S01]  /*00b0*/  LDC.64 R4, c[0x0][0x388] ;  /* 0x0000e200ff047b82 */ /* 0x000e220000000a00 */
[----:B-1----:R-:W0:Y:S01]  /*00c0*/  LDG.E R3, desc[UR4][R2.64] ;  /* 0x0000000402037981 */ /* 0x002e22000c1e1900 */
[----:B------:R-:W-:Y:S02]  /*00d0*/  HFMA2 R7, -RZ, RZ, 0, 5.9604644775390625e-08 ;  /* 0x00000001ff077431 */ /* 0x000fe400000001ff */
[----:B0-----:R-:W-:-:S05]  /*00e0*/  IMAD.WIDE R4, R3, 0x4, R4 ;  /* 0x0000000403047825 */ /* 0x001fca00078e0204 */
[----:B------:R-:W-:Y:S01]  /*00f0*/  REDG.E.ADD.STRONG.GPU desc[UR4][R4.64+0x4], R7 ;  /* 0x000004070400798e */ /* 0x000fe2000c12e104 */
[----:B------:R-:W-:Y:S05]  /*0100*/  EXIT ;  /* 0x000000000000794d */ /* 0x000fea0003800000 */
.L_x_15:
        /* <DEDUP_REMOVED lines=15> */
.L_x_29:


//--------------------- .text._Z24random_graph_initializerPiS_iij --------------------------
	.section	.text._Z24random_graph_initializerPiS_iij,"ax",@progbits
	.align	128
        .global         _Z24random_graph_initializerPiS_iij
        .type           _Z24random_graph_initializerPiS_iij,@function
        .size           _Z24random_graph_initializerPiS_iij,(.L_x_30 - _Z24random_graph_initializerPiS_iij)
        .other          _Z24random_graph_initializerPiS_iij,@"STO_CUDA_ENTRY STV_DEFAULT"
_Z24random_graph_initializerPiS_iij:
.text._Z24random_graph_initializerPiS_iij:
[----:B------:R-:W0:Y:S01]  /*0000*/  LDC R1, c[0x0][0x37c] ;  /* 0x0000df00ff017b82 */ /* 0x000e220000000800 */
[----:B------:R-:W1:Y:S07]  /*0010*/  S2R R3, SR_TID.X ;  /* 0x0000000000037919 */ /* 0x000e6e0000002100 */
[----:B------:R-:W1:Y:S01]  /*0020*/  S2UR UR4, SR_CTAID.X ;  /* 0x00000000000479c3 */ /* 0x000e620000002500 */
[----:B------:R-:W2:Y:S01]  /*0030*/  LDCU UR5, c[0x0][0x390] ;  /* 0x00007200ff0577ac */ /* 0x000ea20008000800 */
[----:B0-----:R-:W-:-:S06]  /*0040*/  VIADD R1, R1, 0xffffffd0 ;  /* 0xffffffd001017836 */ /* 0x001fcc0000000000 */
[----:B------:R-:W1:Y:S02]  /*0050*/  LDC R10, c[0x0][0x360] ;  /* 0x0000d800ff0a7b82 */ /* 0x000e640000000800 */
[----:B-1----:R-:W-:-:S05]  /*0060*/  IMAD R10, R10, UR4, R3 ;  /* 0x000000040a0a7c24 */ /* 0x002fca000f8e0203 */
[----:B--2---:R-:W-:-:S13]  /*0070*/  ISETP.GE.AND P0, PT, R10, UR5, PT ;  /* 0x000000050a007c0c */ /* 0x004fda000bf06270 */
[----:B------:R-:W-:Y:S05]  /*0080*/  @P0 EXIT ;  /* 0x000000000000094d */ /* 0x000fea0003800000 */
[----:B------:R-:W0:Y:S01]  /*0090*/  LDC R0, c[0x0][0x398] ;  /* 0x0000e600ff007b82 */ /* 0x000e220000000800 */
[----:B------:R-:W-:Y:S01]  /*00a0*/  IMAD.MOV.U32 R7, RZ, RZ, -0x75bd8fc ;  /* 0xf8a42704ff077424 */ /* 0x000fe200078e00ff */
[----:B------:R-:W-:Y:S01]  /*00b0*/  ISETP.NE.AND P0, PT, R10, RZ, PT ;  /* 0x000000ff0a00720c */ /* 0x000fe20003f05270 */
[----:B------:R-:W-:Y:S01]  /*00c0*/  IMAD.MOV.U32 R4, RZ, RZ, -0x23270784 ;  /* 0xdcd8f87cff047424 */ /* 0x000fe200078e00ff */
[----:B------:R-:W1:Y:S01]  /*00d0*/  LDCU.64 UR6, c[0x0][0x358] ;  /* 0x00006b00ff0677ac */ /* 0x000e620008000a00 */
[----:B------:R-:W-:Y:S01]  /*00e0*/  BSSY.RECONVERGENT B0, `(.L_x_16) ;  /* 0x000025e000007945 */ /* 0x000fe20003800200 */
[----:B0-----:R-:W-:-:S05]  /*00f0*/  LOP3.LUT R0, R0, 0xaad26b49, RZ, 0x3c, !PT ;  /* 0xaad26b4900007812 */ /* 0x001fca00078e3cff */
[----:B------:R-:W-:-:S04]  /*0100*/  IMAD R0, R0, 0x4182bed5, RZ ;  /* 0x4182bed500007824 */ /* 0x000fc800078e02ff */
[C---:B------:R-:W-:Y:S01]  /*0110*/  VIADD R5, R0.reuse, 0x583f19 ;  /* 0x00583f1900057836 */ /* 0x040fe20000000000 */
[C---:B------:R-:W-:Y:S01]  /*0120*/  LOP3.LUT R6, R0.reuse, 0x159a55e5, RZ, 0x3c, !PT ;  /* 0x159a55e500067812 */ /* 0x040fe200078e3cff */
[C---:B------:R-:W-:Y:S02]  /*0130*/  VIADD R2, R0.reuse, 0xd9f6dc18 ;  /* 0xd9f6dc1800027836 */ /* 0x040fe40000000000 */
[----:B------:R-:W-:Y:S01]  /*0140*/  VIADD R3, R0, 0x75bcd15 ;  /* 0x075bcd1500037836 */ /* 0x000fe20000000000 */
[----:B------:R0:W-:Y:S01]  /*0150*/  STL.64 [R1+0x10], R4 ;  /* 0x0000100401007387 */ /* 0x0001e20000100a00 */
[----:B------:R-:W-:-:S03]  /*0160*/  SHF.R.S32.HI R0, RZ, 0x1f, R10 ;  /* 0x0000001fff007819 */ /* 0x000fc6000001140a */
[----:B------:R0:W-:Y:S04]  /*0170*/  STL.64 [R1], R2 ;  /* 0x0000000201007387 */ /* 0x0001e80000100a00 */
[----:B------:R0:W-:Y:S01]  /*0180*/  STL.64 [R1+0x8], R6 ;  /* 0x0000080601007387 */ /* 0x0001e20000100a00 */
[----:B-1----:R-:W-:Y:S05]  /*0190*/  @!P0 BRA `(.L_x_17) ;  /* 0x0000002400488947 */ /* 0x002fea0003800000 */
[----:B------:R-:W-:Y:S02]  /*01a0*/  IMAD.MOV.U32 R13, RZ, RZ, R0 ;  /* 0x000000ffff0d7224 */ /* 0x000fe400078e0000 */
[----:B------:R-:W-:Y:S02]  /*01b0*/  IMAD.MOV.U32 R11, RZ, RZ, RZ ;  /* 0x000000ffff0b7224 */ /* 0x000fe400078e00ff */
[----:B0-----:R-:W-:-:S07]  /*01c0*/  IMAD.MOV.U32 R2, RZ, RZ, R10 ;  /* 0x000000ffff027224 */ /* 0x001fce00078e000a */
.L_x_26:
[----:B------:R-:W-:Y:S01]  /*01d0*/  LOP3.LUT R0, R2, 0x3, RZ, 0xc0, !PT ;  /* 0x0000000302007812 */ /* 0x000fe200078ec0ff */
[----:B------:R-:W-:Y:S03]  /*01e0*/  BSSY.RECONVERGENT B1, `(.L_x_18) ;  /* 0x0000247000017945 */ /* 0x000fe60003800200 */
[----:B------:R-:W-:-:S04]  /*01f0*/  ISETP.NE.U32.AND P0, PT, R0, RZ, PT ;  /* 0x000000ff0000720c */ /* 0x000fc80003f05070 */
[----:B------:R-:W-:-:S13]  /*0200*/  ISETP.NE.AND.EX P0, PT, RZ, RZ, PT, P0 ;  /* 0x000000ffff00720c */ /* 0x000fda0003f05300 */
[----:B0-----:R-:W-:Y:S05]  /*0210*/  @!P0 BRA `(.L_x_19) ;  /* 0x00000024000c8947 */ /* 0x001fea0003800000 */
[----:B------:R-:W0:Y:S01]  /*0220*/  LDC.64 R8, c[0x4][RZ] ;  /* 0x01000000ff087b82 */ /* 0x000e220000000a00 */
[----:B------:R-:W-:Y:S01]  /*0230*/  IMAD.MOV.U32 R0, RZ, RZ, RZ ;  /* 0x000000ffff007224 */ /* 0x000fe200078e00ff */
[----:B------:R-:W-:Y:S02]  /*0240*/  CS2R R4, SRZ ;  /* 0x0000000000047805 */ /* 0x000fe4000001ff00 */
[----:B------:R-:W-:Y:S01]  /*0250*/  CS2R R6, SRZ ;  /* 0x0000000000067805 */ /* 0x000fe2000001ff00 */
[----:B------:R-:W-:Y:S02]  /*0260*/  IMAD.MOV.U32 R3, RZ, RZ, RZ ;  /* 0x000000ffff037224 */ /* 0x000fe400078e00ff */
[----:B0-----:R-:W-:-:S07]  /*0270*/  IMAD.WIDE.U32 R8, R11, 0xc80, R8 ;  /* 0x00000c800b087825 */ /* 0x001fce00078e0008 */
.L_x_21:
[----:B------:R-:W-:-:S06]  /*0280*/  IMAD R12, R0, 0x4, R1 ;  /* 0x00000004000c7824 */ /* 0x000fcc00078e0201 */
[----:B------:R-:W5:Y:S01]  /*0290*/  LDL R12, [R12+0x4] ;  /* 0x000004000c0c7983 */ /* 0x000f620000100800 */
[----:B------:R-:W-:-:S05]  /*02a0*/  UMOV UR4, URZ ;  /* 0x000000ff00047c82 */ /* 0x000fca0008000000 */
.L_x_20:
[----:B-----5:R-:W-:Y:S01]  /*02b0*/  SHF.R.U32.HI R22, RZ, UR4, R12 ;  /* 0x00000004ff167c19 */ /* 0x020fe2000801160c */
[----:B------:R-:W-:-:S03]  /*02c0*/  IMAD.SHL.U32 R14, R0, 0x20, RZ ;  /* 0x00000020000e7824 */ /* 0x000fc600078e00ff */
[----:B------:R-:W-:Y:S01]  /*02d0*/  LOP3.LUT R15, R22, 0x1, RZ, 0xc0, !PT ;  /* 0x00000001160f7812 */ /* 0x000fe200078ec0ff */
[----:B------:R-:W-:-:S03]  /*02e0*/  VIADD R14, R14, UR4 ;  /* 0x000000040e0e7c36 */ /* 0x000fc60008000000 */
[----:B------:R-:W-:Y:S01]  /*02f0*/  ISETP.NE.U32.AND P0, PT, R15, 0x1, PT ;  /* 0x000000010f00780c */ /* 0x000fe20003f05070 */
[----:B------:R-:W-:-:S03]  /*0300*/  IMAD R15, R14, 0x5, RZ ;  /* 0x000000050e0f7824 */ /* 0x000fc600078e02ff */
[----:B------:R-:W-:Y:S01]  /*0310*/  R2P PR, R22, 0x7e ;  /* 0x0000007e16007804 */ /* 0x000fe20000000000 */
[----:B------:R-:W-:-:S08]  /*0320*/  IMAD.WIDE.U32 R14, R15, 0x4, R8 ;  /* 0x000000040f0e7825 */ /* 0x000fd000078e0008 */
[----:B------:R-:W2:Y:S04]  /*0330*/  @!P0 LDG.E R16, desc[UR6][R14.64+0x10] ;  /* 0x000010060e108981 */ /* 0x000ea8000c1e1900 */
[----:B------:R-:W3:Y:S04]  /*0340*/  @P1 LDG.E R18, desc[UR6][R14.64+0x24] ;  /* 0x000024060e121981 */ /* 0x000ee8000c1e1900 */
[----:B------:R-:W4:Y:S04]  /*0350*/  @P2 LDG.E R20, desc[UR6][R14.64+0x38] ;  /* 0x000038060e142981 */ /* 0x000f28000c1e1900 */
[----:B------:R-:W4:Y:S04]  /*0360*/  @P3 LDG.E R24, desc[UR6][R14.64+0x4c] ;  /* 0x00004c060e183981 */ /* 0x000f28000c1e1900 */
[----:B------:R-:W4:Y:S04]  /*0370*/  @P4 LDG.E R26, desc[UR6][R14.64+0x60] ;  /* 0x000060060e1a4981 */ /* 0x000f28000c1e1900 */
[----:B------:R-:W4:Y:S04]  /*0380*/  @!P0 LDG.E R17, desc[UR6][R14.64+0x4] ;  /* 0x000004060e118981 */ /* 0x000f28000c1e1900 */
[----:B------:R-:W4:Y:S04]  /*0390*/  @!P0 LDG.E R19, desc[UR6][R14.64+0xc] ;  /* 0x00000c060e138981 */ /* 0x000f28000c1e1900 */
[----:B------:R-:W4:Y:S04]  /*03a0*/  @P1 LDG.E R21, desc[UR6][R14.64+0x18] ;  /* 0x000018060e151981 */ /* 0x000f28000c1e1900 */
[----:B------:R-:W4:Y:S04]  /*03b0*/  @P3 LDG.E R23, desc[UR6][R14.64+0x40] ;  /* 0x000040060e173981 */ /* 0x000f28000c1e1900 */
[----:B------:R-:W4:Y:S04]  /*03c0*/  @P5 LDG.E R25, desc[UR6][R14.64+0x70] ;  /* 0x000070060e195981 */ /* 0x000f28000c1e1900 */
[----:B------:R-:W4:Y:S01]  /*03d0*/  @P6 LDG.E R28, desc[UR6][R14.64+0x88] ;  /* 0x000088060e1c6981 */ /* 0x000f22000c1e1900 */
[----:B--2---:R-:W-:-:S03]  /*03e0*/  @!P0 LOP3.LUT R5, R5, R16, RZ, 0x3c, !PT ;  /* 0x0000001005058212 */ /* 0x004fc600078e3cff */
[----:B------:R-:W2:Y:S01]  /*03f0*/  @!P0 LDG.E R16, desc[UR6][R14.64] ;  /* 0x000000060e108981 */ /* 0x000ea2000c1e1900 */
[----:B---3--:R-:W-:-:S03]  /*0400*/  @P1 LOP3.LUT R5, R5, R18, RZ, 0x3c, !PT ;  /* 0x0000001205051212 */ /* 0x008fc600078e3cff */
[----:B------:R-:W3:Y:S01]  /*0410*/  @!P0 LDG.E R18, desc[UR6][R14.64+0x8] ;  /* 0x000008060e128981 */ /* 0x000ee2000c1e1900 */
[----:B----4-:R-:W-:-:S03]  /*0420*/  @P2 LOP3.LUT R5, R5, R20, RZ, 0x3c, !PT ;  /* 0x0000001405052212 */ /* 0x010fc600078e3cff */
[----:B------:R-:W4:Y:S01]  /*0430*/  @P1 LDG.E R20, desc[UR6][R14.64+0x14] ;  /* 0x000014060e141981 */ /* 0x000f22000c1e1900 */
[----:B------:R-:W-:-:S03]  /*0440*/  @P3 LOP3.LUT R5, R5, R24, RZ, 0x3c, !PT ;  /* 0x0000001805053212 */ /* 0x000fc600078e3cff */
[----:B------:R-:W4:Y:S01]  /*0450*/  @P5 LDG.E R24, desc[UR6][R14.64+0x74] ;  /* 0x000074060e185981 */ /* 0x000f22000c1e1900 */
[----:B------:R-:W-:-:S03]  /*0460*/  @P4 LOP3.LUT R5, R5, R26, RZ, 0x3c, !PT ;  /* 0x0000001a05054212 */ /* 0x000fc600078e3cff */
[----:B------:R-:W4:Y:S01]  /*0470*/  @P3 LDG.E R26, desc[UR6][R14.64+0x44] ;  /* 0x000044060e1a3981 */ /* 0x000f22000c1e1900 */
[----:B------:R-:W-:-:S03]  /*0480*/  @!P0 LOP3.LUT R6, R6, R17, RZ, 0x3c, !PT ;  /* 0x0000001106068212 */ /* 0x000fc600078e3cff */
[----:B------:R-:W4:Y:S01]  /*0490*/  @P1 LDG.E R17, desc[UR6][R14.64+0x20] ;  /* 0x000020060e111981 */ /* 0x000f22000c1e1900 */
[----:B------:R-:W-:-:S03]  /*04a0*/  @!P0 LOP3.LUT R4, R4, R19, RZ, 0x3c, !PT ;  /* 0x0000001304048212 */ /* 0x000fc600078e3cff */
[----:B------:R-:W4:Y:S01]  /*04b0*/  @P2 LDG.E R19, desc[UR6][R14.64+0x2c] ;  /* 0x00002c060e132981 */ /* 0x000f22000c1e1900 */
[----:B------:R-:W-:-:S03]  /*04c0*/  @P1 LOP3.LUT R6, R6, R21, RZ, 0x3c, !PT ;  /* 0x0000001506061212 */ /* 0x000fc600078e3cff */
[----:B------:R-:W4:Y:S01]  /*04d0*/  @P2 LDG.E R21, desc[UR6][R14.64+0x34] ;  /* 0x000034060e152981 */ /* 0x000f22000c1e1900 */
[----:B--2---:R-:W-:-:S03]  /*04e0*/  @!P0 LOP3.LUT R3, R3, R16, RZ, 0x3c, !PT ;  /* 0x0000001003038212 */ /* 0x004fc600078e3cff */
[----:B------:R-:W2:Y:S01]  /*04f0*/  @P1 LDG.E R16, desc[UR6][R14.64+0x1c] ;  /* 0x00001c060e101981 */ /* 0x000ea2000c1e1900 */
[----:B---3--:R-:W-:-:S03]  /*0500*/  @!P0 LOP3.LUT R7, R7, R18, RZ, 0x3c, !PT ;  /* 0x0000001207078212 */ /* 0x008fc600078e3cff */
[----:B------:R-:W3:Y:S01]  /*0510*/  @P2 LDG.E R18, desc[UR6][R14.64+0x28] ;  /* 0x000028060e122981 */ /* 0x000ee2000c1e1900 */
[----:B----4-:R-:W-:-:S03]  /*0520*/  @P1 LOP3.LUT R3, R3, R20, RZ, 0x3c, !PT ;  /* 0x0000001403031212 */ /* 0x010fc600078e3cff */
[----:B------:R-:W4:Y:S01]  /*0530*/  @P2 LDG.E R20, desc[UR6][R14.64+0x30] ;  /* 0x000030060e142981 */ /* 0x000f22000c1e1900 */
[----:B------:R-:W-:-:S03]  /*0540*/  @P5 LOP3.LUT R5, R5, R24, RZ, 0x3c, !PT ;  /* 0x0000001805055212 */ /* 0x000fc600078e3cff */
[----:B------:R-:W4:Y:S01]  /*0550*/  @P3 LDG.E R24, desc[UR6][R14.64+0x3c] ;  /* 0x00003c060e183981 */ /* 0x000f22000c1e1900 */
[----:B------:R-:W-:-:S03]  /*0560*/  @P1 LOP3.LUT R4, R4, R17, RZ, 0x3c, !PT ;  /* 0x0000001104041212 */ /* 0x000fc600078e3cff */
[----:B------:R-:W4:Y:S01]  /*0570*/  @P3 LDG.E R17, desc[UR6][R14.64+0x48] ;  /* 0x000048060e113981 */ /* 0x000f22000c1e1900 */
[----:B------:R-:W-:-:S03]  /*0580*/  @P2 LOP3.LUT R6, R6, R19, RZ, 0x3c, !PT ;  /* 0x0000001306062212 */ /* 0x000fc600078e3cff */
[----:B------:R-:W4:Y:S01]  /*0590*/  @P4 LDG.E R19, desc[UR6][R14.64+0x54] ;  /* 0x000054060e134981 */ /* 0x000f22000c1e1900 */
[----:B------:R-:W-:Y:S02]  /*05a0*/  @P2 LOP3.LUT R4, R4, R21, RZ, 0x3c, !PT ;  /* 0x0000001504042212 */ /* 0x000fe400078e3cff */
[----:B------:R-:W-:Y:S01]  /*05b0*/  @P3 LOP3.LUT R6, R6, R23, RZ, 0x3c, !PT ;  /* 0x0000001706063212 */ /* 0x000fe200078e3cff */
[----:B------:R-:W4:Y:S04]  /*05c0*/  @P4 LDG.E R21, desc[UR6][R14.64+0x5c] ;  /* 0x00005c060e154981 */ /* 0x000f28000c1e1900 */
[----:B------:R-:W4:Y:S01]  /*05d0*/  @P5 LDG.E R23, desc[UR6][R14.64+0x68] ;  /* 0x000068060e175981 */ /* 0x000f22000c1e1900 */
[----:B--2---:R-:W-:-:S03]  /*05e0*/  @P1 LOP3.LUT R7, R7, R16, RZ, 0x3c, !PT ;  /* 0x0000001007071212 */ /* 0x004fc600078e3cff */
[----:B------:R-:W2:Y:S01]  /*05f0*/  @P4 LDG.E R16, desc[UR6][R14.64+0x50] ;  /* 0x000050060e104981 */ /* 0x000ea2000c1e1900 */
[----:B---3--:R-:W-:-:S03]  /*0600*/  @P2 LOP3.LUT R3, R3, R18, RZ, 0x3c, !PT ;  /* 0x0000001203032212 */ /* 0x008fc600078e3cff */
[----:B------:R-:W3:Y:S01]  /*0610*/  @P4 LDG.E R18, desc[UR6][R14.64+0x58] ;  /* 0x000058060e124981 */ /* 0x000ee2000c1e1900 */
[----:B----4-:R-:W-:-:S03]  /*0620*/  @P2 LOP3.LUT R7, R7, R20, RZ, 0x3c, !PT ;  /* 0x0000001407072212 */ /* 0x010fc600078e3cff */
[----:B------:R-:W4:Y:S01]  /*0630*/  @P5 LDG.E R20, desc[UR6][R14.64+0x64] ;  /* 0x000064060e145981 */ /* 0x000f22000c1e1900 */
[----:B------:R-:W-:-:S03]  /*0640*/  @P3 LOP3.LUT R3, R3, R24, RZ, 0x3c, !PT ;  /* 0x0000001803033212 */ /* 0x000fc600078e3cff */
[----:B------:R-:W4:Y:S01]  /*0650*/  @P5 LDG.E R24, desc[UR6][R14.64+0x6c] ;  /* 0x00006c060e185981 */ /* 0x000f22000c1e1900 */
[----:B------:R-:W-:Y:S02]  /*0660*/  LOP3.LUT P0, RZ, R22, 0x80, RZ, 0xc0, !PT ;  /* 0x0000008016ff7812 */ /* 0x000fe4000780c0ff */
[----:B------:R-:W-:Y:S02]  /*0670*/  @P3 LOP3.LUT R7, R7, R26, RZ, 0x3c, !PT ;  /* 0x0000001a07073212 */ /* 0x000fe400078e3cff */
[----:B------:R-:W-:Y:S02]  /*0680*/  @P3 LOP3.LUT R4, R4, R17, RZ, 0x3c, !PT ;  /* 0x0000001104043212 */ /* 0x000fe400078e3cff */
[----:B------:R-:W4:Y:S01]  /*0690*/  @P6 LDG.E R17, desc[UR6][R14.64+0x7c] ;  /* 0x00007c060e116981 */ /* 0x000f22000c1e1900 */
[----:B------:R-:W-:-:S03]  /*06a0*/  @P4 LOP3.LUT R6, R6, R19, RZ, 0x3c, !PT ;  /* 0x0000001306064212 */ /* 0x000fc600078e3cff */
[----:B------:R-:W4:Y:S01]  /*06b0*/  @P6 LDG.E R19, desc[UR6][R14.64+0x84] ;  /* 0x000084060e136981 */ /* 0x000f22000c1e1900 */
[----:B------:R-:W-:-:S03]  /*06c0*/  @P4 LOP3.LUT R4, R4, R21, RZ, 0x3c, !PT ;  /* 0x0000001504044212 */ /* 0x000fc600078e3cff */
[----:B------:R-:W4:Y:S01]  /*06d0*/  @P0 LDG.E R26, desc[UR6][R14.64+0x9c] ;  /* 0x00009c060e1a0981 */ /* 0x000f22000c1e1900 */
[----:B------:R-:W-:-:S03]  /*06e0*/  @P5 LOP3.LUT R6, R6, R23, RZ, 0x3c, !PT ;  /* 0x0000001706065212 */ /* 0x000fc600078e3cff */
        /* <DEDUP_REMOVED lines=10> */
[----:B------:R-:W-:Y:S02]  /*0790*/  @P5 LOP3.LUT R4, R4, R25, RZ, 0x3c, !PT ;  /* 0x0000001904045212 */ /* 0x000fe400078e3cff */
[----:B------:R-:W-:Y:S02]  /*07a0*/  @P6 LOP3.LUT R5, R5, R28, RZ, 0x3c, !PT ;  /* 0x0000001c05056212 */ /* 0x000fe400078e3cff */
[----:B------:R-:W-:Y:S02]  /*07b0*/  @P6 LOP3.LUT R6, R6, R17, RZ, 0x3c, !PT ;  /* 0x0000001106066212 */ /* 0x000fe400078e3cff */
[----:B------:R-:W-:Y:S02]  /*07c0*/  @P6 LOP3.LUT R4, R4, R19, RZ, 0x3c, !PT ;  /* 0x0000001304046212 */ /* 0x000fe400078e3cff */
[----:B------:R-:W-:Y:S02]  /*07d0*/  @P0 LOP3.LUT R5, R5, R26, RZ, 0x3c, !PT ;  /* 0x0000001a05050212 */ /* 0x000fe400078e3cff */
[----:B------:R-:W-:-:S02]  /*07e0*/  @P0 LOP3.LUT R6, R6, R21, RZ, 0x3c, !PT ;  /* 0x0000001506060212 */ /* 0x000fc400078e3cff */
[----:B------:R-:W-:Y:S02]  /*07f0*/  @P0 LOP3.LUT R4, R4, R23, RZ, 0x3c, !PT ;  /* 0x0000001704040212 */ /* 0x000fe400078e3cff */
[----:B--2---:R-:W-:Y:S02]  /*0800*/  @P6 LOP3.LUT R3, R3, R16, RZ, 0x3c, !PT ;  /* 0x0000001003036212 */ /* 0x004fe400078e3cff */
[----:B---3--:R-:W-:Y:S02]  /*0810*/  @P6 LOP3.LUT R7, R7, R18, RZ, 0x3c, !PT ;  /* 0x0000001207076212 */ /* 0x008fe400078e3cff */
[----:B----4-:R-:W-:Y:S02]  /*0820*/  @P0 LOP3.LUT R3, R3, R20, RZ, 0x3c, !PT ;  /* 0x0000001403030212 */ /* 0x010fe400078e3cff */
[----:B------:R-:W-:Y:S02]  /*0830*/  @P0 LOP3.LUT R7, R7, R24, RZ, 0x3c, !PT ;  /* 0x0000001807070212 */ /* 0x000fe400078e3cff */
[----:B------:R-:W-:-:S13]  /*0840*/  R2P PR, R22.B1, 0x7f ;  /* 0x0000007f16007804 */ /* 0x000fda0000001000 */
[----:B------:R-:W2:Y:S04]  /*0850*/  @P0 LDG.E R18, desc[UR6][R14.64+0xa0] ;  /* 0x0000a0060e120981 */ /* 0x000ea8000c1e1900 */
[----:B------:R-:W3:Y:S04]  /*0860*/  @P0 LDG.E R19, desc[UR6][R14.64+0xa4] ;  /* 0x0000a4060e130981 */ /* 0x000ee8000c1e1900 */
[----:B------:R-:W4:Y:S04]  /*0870*/  @P0 LDG.E R20, desc[UR6][R14.64+0xa8] ;  /* 0x0000a8060e140981 */ /* 0x000f28000c1e1900 */
[----:B------:R-:W4:Y:S04]  /*0880*/  @P0 LDG.E R21, desc[UR6][R14.64+0xac] ;  /* 0x0000ac060e150981 */ /* 0x000f28000c1e1900 */
[----:B------:R-:W4:Y:S04]  /*0890*/  @P0 LDG.E R24, desc[UR6][R14.64+0xb0] ;  /* 0x0000b0060e180981 */ /* 0x000f28000c1e1900 */
[----:B------:R-:W4:Y:S04]  /*08a0*/  @P1 LDG.E R16, desc[UR6][R14.64+0xbc] ;  /* 0x0000bc060e101981 */ /* 0x000f28000c1e1900 */
[----:B------:R-:W4:Y:S04]  /*08b0*/  @P1 LDG.E R26, desc[UR6][R14.64+0xb4] ;  /* 0x0000b4060e1a1981 */ /* 0x000f28000c1e1900 */
        /* <DEDUP_REMOVED lines=11> */
[----:B------:R-:W-:Y:S01]  /*0970*/  LOP3.LUT P0, RZ, R22, 0x8000, RZ, 0xc0, !PT ;  /* 0x0000800016ff7812 */ /* 0x000fe2000780c0ff */
[----:B------:R-:W4:Y:S01]  /*0980*/  @P2 LDG.E R24, desc[UR6][R14.64+0xd8] ;  /* 0x0000d8060e182981 */ /* 0x000f22000c1e1900 */
[----:B------:R-:W-:-:S03]  /*0990*/  @P1 LOP3.LUT R7, R7, R16, RZ, 0x3c, !PT ;  /* 0x0000001007071212 */ /* 0x000fc600078e3cff */
[----:B------:R-:W4:Y:S01]  /*09a0*/  @P2 LDG.E R22, desc[UR6][R14.64+0xd0] ;  /* 0x0000d0060e162981 */ /* 0x000f22000c1e1900 */
[----:B------:R-:W-:-:S03]  /*09b0*/  @P1 LOP3.LUT R3, R3, R26, RZ, 0x3c, !PT ;  /* 0x0000001a03031212 */ /* 0x000fc600078e3cff */
[----:B------:R-:W4:Y:S01]  /*09c0*/  @P3 LDG.E R16, desc[UR6][R14.64+0xe4] ;  /* 0x0000e4060e103981 */ /* 0x000f22000c1e1900 */
[----:B------:R-:W-:-:S03]  /*09d0*/  @P1 LOP3.LUT R6, R6, R23, RZ, 0x3c, !PT ;  /* 0x0000001706061212 */ /* 0x000fc600078e3cff */
[----:B------:R-:W4:Y:S01]  /*09e0*/  @P3 LDG.E R26, desc[UR6][R14.64+0xdc] ;  /* 0x0000dc060e1a3981 */ /* 0x000f22000c1e1900 */
[----:B------:R-:W-:-:S03]  /*09f0*/  @P1 LOP3.LUT R4, R4, R17, RZ, 0x3c, !PT ;  /* 0x0000001104041212 */ /* 0x000fc600078e3cff */
        /* <DEDUP_REMOVED lines=43> */
[----:B------:R-:W-:-:S04]  /*0cb0*/  UIADD3 UR4, UPT, UPT, UR4, 0x10, URZ ;  /* 0x0000001004047890 */ /* 0x000fc8000fffe0ff */
[----:B------:R-:W-:Y:S01]  /*0cc0*/  UISETP.NE.AND UP0, UPT, UR4, 0x20, UPT ;  /* 0x000000200400788c */ /* 0x000fe2000bf05270 */
[----:B--2---:R-:W-:Y:S02]  /*0cd0*/  @P5 LOP3.LUT R5, R5, R18, RZ, 0x3c, !PT ;  /* 0x0000001205055212 */ /* 0x004fe400078e3cff */
[----:B---3--:R-:W-:Y:S02]  /*0ce0*/  @P6 LOP3.LUT R6, R6, R19, RZ, 0x3c, !PT ;  /* 0x0000001306066212 */ /* 0x008fe400078e3cff */
[----:B----4-:R-:W-:Y:S02]  /*0cf0*/  @P6 LOP3.LUT R3, R3, R20, RZ, 0x3c, !PT ;  /* 0x0000001403036212 */ /* 0x010fe400078e3cff */
[----:B------:R-:W-:Y:S02]  /*0d00*/  @P6 LOP3.LUT R4, R4, R21, RZ, 0x3c, !PT ;  /* 0x0000001504046212 */ /* 0x000fe400078e3cff */
[----:B------:R-:W-:Y:S02]  /*0d10*/  @P6 LOP3.LUT R7, R7, R22, RZ, 0x3c, !PT ;  /* 0x0000001607076212 */ /* 0x000fe400078e3cff */
[----:B------:R-:W-:-:S02]  /*0d20*/  @P6 LOP3.LUT R5, R5, R16, RZ, 0x3c, !PT ;  /* 0x0000001005056212 */ /* 0x000fc400078e3cff */
[----:B------:R-:W-:Y:S02]  /*0d30*/  @P0 LOP3.LUT R3, R3, R24, RZ, 0x3c, !PT ;  /* 0x0000001803030212 */ /* 0x000fe400078e3cff */
[----:B------:R-:W-:Y:S02]  /*0d40*/  @P0 LOP3.LUT R5, R5, R28, RZ, 0x3c, !PT ;  /* 0x0000001c05050212 */ /* 0x000fe400078e3cff */
[----:B------:R-:W-:Y:S02]  /*0d50*/  @P0 LOP3.LUT R7, R7, R26, RZ, 0x3c, !PT ;  /* 0x0000001a07070212 */ /* 0x000fe400078e3cff */
[----:B------:R-:W-:Y:S02]  /*0d60*/  @P0 LOP3.LUT R4, R4, R23, RZ, 0x3c, !PT ;  /* 0x0000001704040212 */ /* 0x000fe400078e3cff */
[----:B------:R-:W-:Y:S01]  /*0d70*/  @P0 LOP3.LUT R6, R6, R17, RZ, 0x3c, !PT ;  /* 0x0000001106060212 */ /* 0x000fe200078e3cff */
[----:B------:R-:W-:Y:S06]  /*0d80*/  BRA.U UP0, `(.L_x_20) ;  /* 0xfffffff500487547 */ /* 0x000fec000b83ffff */
[----:B------:R-:W-:-:S05]  /*0d90*/  VIADD R0, R0, 0x1 ;  /* 0x0000000100007836 */ /* 0x000fca0000000000 */
[----:B------:R-:W-:-:S13]  /*0da0*/  ISETP.NE.AND P0, PT, R0, 0x5, PT ;  /* 0x000000050000780c */ /* 0x000fda0003f05270 */
[----:B------:R-:W-:Y:S05]  /*0db0*/  @P0 BRA `(.L_x_21) ;  /* 0xfffffff400300947 */ /* 0x000fea000383ffff */
[----:B------:R-:W-:Y:S01]  /*0dc0*/  LOP3.LUT R0, R2, 0x3, RZ, 0xc0, !PT ;  /* 0x0000000302007812 */ /* 0x000fe200078ec0ff */
[----:B------:R0:W-:Y:S03]  /*0dd0*/  STL.64 [R1+0x8], R6 ;  /* 0x0000080601007387 */ /* 0x0001e60000100a00 */
[----:B------:R-:W-:Y:S01]  /*0de0*/  ISETP.NE.U32.AND P0, PT, R0, 0x1, PT ;  /* 0x000000010000780c */ /* 0x000fe20003f05070 */
[----:B------:R0:W-:Y:S03]  /*0df0*/  STL.64 [R1+0x10], R4 ;  /* 0x0000100401007387 */ /* 0x0001e60000100a00 */
[----:B------:R-:W-:Y:S01]  /*0e00*/  ISETP.NE.AND.EX P0, PT, RZ, RZ, PT, P0 ;  /* 0x000000ffff00720c */ /* 0x000fe20003f05300 */
[----:B------:R0:W-:-:S12]  /*0e10*/  STL [R1+0x4], R3 ;  /* 0x0000040301007387 */ /* 0x0001d80000100800 */
[----:B0-----:R-:W-:Y:S05]  /*0e20*/  @!P0 BRA `(.L_x_19) ;  /* 0x0000001800088947 */ /* 0x001fea0003800000 */
[----:B------:R-:W-:Y:S01]  /*0e30*/  UMOV UR4, URZ ;  /* 0x000000ff00047c82 */ /* 0x000fe20008000000 */
[----:B------:R-:W-:Y:S01]  /*0e40*/  UMOV UR5, URZ ;  /* 0x000000ff00057c82 */ /* 0x000fe20008000000 */
[----:B------:R-:W-:Y:S02]  /*0e50*/  IMAD.MOV.U32 R0, RZ, RZ, RZ ;  /* 0x000000ffff007224 */ /* 0x000fe400078e00ff */
[----:B------:R-:W-:Y:S02]  /*0e60*/  IMAD.MOV.U32 R4, RZ, RZ, RZ ;  /* 0x000000ffff047224 */ /* 0x000fe400078e00ff */
[----:B------:R-:W-:Y:S02]  /*0e70*/  IMAD.MOV.U32 R7, RZ, RZ, RZ ;  /* 0x000000ffff077224 */ /* 0x000fe400078e00ff */
[----:B------:R-:W-:Y:S02]  /*0e80*/  IMAD.MOV.U32 R3, RZ, RZ, RZ ;  /* 0x000000ffff037224 */ /* 0x000fe400078e00ff */
[----:B------:R-:W-:-:S02]  /*0e90*/  IMAD.U32 R5, RZ, RZ, UR4 ;  /* 0x00000004ff057e24 */ /* 0x000fc4000f8e00ff */
[----:B------:R-:W-:-:S07]  /*0ea0*/  IMAD.U32 R6, RZ, RZ, UR5 ;  /* 0x00000005ff067e24 */ /* 0x000fce000f8e00ff */
.L_x_23:
[----:B------:R-:W-:-:S06]  /*0eb0*/  IMAD R12, R0, 0x4, R1 ;  /* 0x00000004000c7824 */ /* 0x000fcc00078e0201 */
[----:B------:R-:W5:Y:S01]  /*0ec0*/  LDL R12, [R12+0x4] ;  /* 0x000004000c0c7983 */ /* 0x000f620000100800 */
[----:B------:R-:W-:-:S05]  /*0ed0*/  UMOV UR4, URZ ;  /* 0x000000ff00047c82 */ /* 0x000fca0008000000 */
.L_x_22:
        /* <DEDUP_REMOVED lines=178> */
[----:B------:R0:W-:Y:S03]  /*1a00*/  STL [R1+0x4], R3 ;  /* 0x0000040301007387 */ /* 0x0001e60000100800 */
[----:B------:R-:W-:Y:S01]  /*1a10*/  ISETP.NE.U32.AND P0, PT, R0, 0x3, PT ;  /* 0x000000030000780c */ /* 0x000fe20003f05070 */
[----:B------:R0:W-:Y:S03]  /*1a20*/  STL.64 [R1+0x8], R6 ;  /* 0x0000080601007387 */ /* 0x0001e60000100a00 */
[----:B------:R-:W-:Y:S01]  /*1a30*/  ISETP.NE.AND.EX P0, PT, RZ, RZ, PT, P0 ;  /* 0x000000ffff00720c */ /* 0x000fe20003f05300 */
[----:B------:R0:W-:-:S12]  /*1a40*/  STL.64 [R1+0x10], R4 ;  /* 0x0000100401007387 */ /* 0x0001d80000100a00 */
[----:B0-----:R-:W-:Y:S05]  /*1a50*/  @P0 BRA `(.L_x_19) ;  /* 0x0000000800fc0947 */ /* 0x001fea0003800000 */
        /* <DEDUP_REMOVED lines=8> */
.L_x_25:
[----:B------:R-:W-:-:S06]  /*1ae0*/  IMAD R12, R0, 0x4, R1 ;  /* 0x00000004000c7824 */ /* 0x000fcc00078e0201 */
[----:B------:R-:W5:Y:S01]  /*1af0*/  LDL R12, [R12+0x4] ;  /* 0x000004000c0c7983 */ /* 0x000f620000100800 */
[----:B------:R-:W-:-:S05]  /*1b00*/  UMOV UR4, URZ ;  /* 0x000000ff00047c82 */ /* 0x000fca0008000000 */
.L_x_24:
        /* <DEDUP_REMOVED lines=177> */
[----:B------:R0:W-:Y:S04]  /*2620*/  STL [R1+0x4], R3 ;  /* 0x0000040301007387 */ /* 0x0001e80000100800 */
[----:B------:R0:W-:Y:S04]  /*2630*/  STL.64 [R1+0x8], R6 ;  /* 0x0000080601007387 */ /* 0x0001e80000100a00 */
[----:B------:R0:W-:Y:S02]  /*2640*/  STL.64 [R1+0x10], R4 ;  /* 0x0000100401007387 */ /* 0x0001e40000100a00 */
.L_x_19:
[----:B------:R-:W-:Y:S05]  /*2650*/  BSYNC.RECONVERGENT B1 ;  /* 0x0000000000017941 */ /* 0x000fea0003800200 */
.L_x_18:
[C---:B------:R-:W-:Y:S01]  /*2660*/  ISETP.GT.U32.AND P0, PT, R2.reuse, 0x3, PT ;  /* 0x000000030200780c */ /* 0x040fe20003f04070 */
[----:B------:R-:W-:Y:S01]  /*2670*/  VIADD R11, R11, 0x1 ;  /* 0x000000010b0b7836 */ /* 0x000fe20000000000 */
[--C-:B------:R-:W-:Y:S02]  /*2680*/  SHF.R.U64 R2, R2, 0x2, R13.reuse ;  /* 0x0000000202027819 */ /* 0x100fe4000000120d */
[----:B------:R-:W-:Y:S02]  /*2690*/  ISETP.GT.U32.AND.EX P0, PT, R13, RZ, PT, P0 ;  /* 0x000000ff0d00720c */ /* 0x000fe40003f04100 */
[----:B------:R-:W-:-:S11]  /*26a0*/  SHF.R.U32.HI R13, RZ, 0x2, R13 ;  /* 0x00000002ff0d7819 */ /* 0x000fd6000001160d */
[----:B------:R-:W-:Y:S05]  /*26b0*/  @P0 BRA `(.L_x_26) ;  /* 0xffffffd800c40947 */ /* 0x000fea000383ffff */
.L_x_17:
[----:B------:R-:W-:Y:S05]  /*26c0*/  BSYNC.RECONVERGENT B0 ;  /* 0x0000000000007941 */ /* 0x000fea0003800200 */
.L_x_16:
[----:B------:R-:W1:Y:S01]  /*26d0*/  LDCU UR4, c[0x0][0x394] ;  /* 0x00007280ff0477ac */ /* 0x000e620008000800 */
[----:B------:R-:W-:Y:S01]  /*26e0*/  SHF.R.U32.HI R0, RZ, 0x2, R3 ;  /* 0x00000002ff007819 */ /* 0x000fe20000011603 */
[----:B------:R-:W2:Y:S01]  /*26f0*/  LDC R8, c[0x0][0x398] ;  /* 0x0000e600ff087b82 */ /* 0x000ea20000000800 */
[----:B------:R-:W-:Y:S01]  /*2700*/  SHF.R.U32.HI R9, RZ, 0x2, R6 ;  /* 0x00000002ff097819 */ /* 0x000fe20000011606 */
[----:B------:R-:W3:Y:S01]  /*2710*/  LDCU.128 UR8, c[0x0][0x380] ;  /* 0x00007000ff0877ac */ /* 0x000ee20008000c00 */
[----:B------:R-:W-:Y:S01]  /*2720*/  LOP3.LUT R0, R0, R3, RZ, 0x3c, !PT ;  /* 0x0000000300007212 */ /* 0x000fe200078e3cff */
[----:B0-----:R-:W-:Y:S01]  /*2730*/  IMAD.SHL.U32 R3, R5, 0x10, RZ ;  /* 0x0000001005037824 */ /* 0x001fe200078e00ff */
[----:B------:R-:W-:Y:S01]  /*2740*/  LOP3.LUT R9, R9, R6, RZ, 0x3c, !PT ;  /* 0x0000000609097212 */ /* 0x000fe200078e3cff */
[----:B------:R-:W-:Y:S02]  /*2750*/  IMAD.MOV.U32 R6, RZ, RZ, RZ ;  /* 0x000000ffff067224 */ /* 0x000fe400078e00ff */
[----:B------:R-:W-:-:S05]  /*2760*/  IMAD.SHL.U32 R2, R0, 0x2, RZ ;  /* 0x0000000200027824 */ /* 0x000fca00078e00ff */
[----:B------:R-:W-:Y:S01]  /*2770*/  LOP3.LUT R2, R0, R2, R3, 0x96, !PT ;  /* 0x0000000200027212 */ /* 0x000fe200078e9603 */
[----:B------:R-:W-:Y:S01]  /*2780*/  IMAD.SHL.U32 R3, R9, 0x2, RZ ;  /* 0x0000000209037824 */ /* 0x000fe200078e00ff */
[----:B-1----:R-:W0:Y:S02]  /*2790*/  I2F.U32.RP R4, UR4 ;  /* 0x0000000400047d06 */ /* 0x002e240008209000 */
[----:B------:R-:W-:-:S05]  /*27a0*/  LOP3.LUT R2, R2, R5, RZ, 0x3c, !PT ;  /* 0x0000000502027212 */ /* 0x000fca00078e3cff */
[----:B------:R-:W-:Y:S01]  /*27b0*/  IMAD.SHL.U32 R0, R2, 0x10, RZ ;  /* 0x0000001002007824 */ /* 0x000fe200078e00ff */
[----:B--2---:R-:W-:-:S04]  /*27c0*/  LOP3.LUT R8, R8, 0xaad26b49, RZ, 0x3c, !PT ;  /* 0xaad26b4908087812 */ /* 0x004fc800078e3cff */
[----:B------:R-:W-:Y:S01]  /*27d0*/  LOP3.LUT R3, R9, R3, R0, 0x96, !PT ;  /* 0x0000000309037212 */ /* 0x000fe200078e9600 */
[----:B------:R-:W-:Y:S01]  /*27e0*/  IMAD R8, R8, 0x4182bed5, RZ ;  /* 0x4182bed508087824 */ /* 0x000fe200078e02ff */
[----:B0-----:R-:W0:Y:S02]  /*27f0*/  MUFU.RCP R4, R4 ;  /* 0x0000000400047308 */ /* 0x001e240000001000 */
[----:B------:R-:W-:Y:S02]  /*2800*/  LOP3.LUT R3, R3, R2, RZ, 0x3c, !PT ;  /* 0x0000000203037212 */ /* 0x000fe400078e3cff */
[----:B------:R-:W-:Y:S01]  /*2810*/  IADD3 R2, PT, PT, R8, -0x26039c23, R2 ;  /* 0xd9fc63dd08027810 */ /* 0x000fe20007ffe002 */
[----:B0-----:R-:W-:Y:S01]  /*2820*/  VIADD R7, R4, 0xffffffe ;  /* 0x0ffffffe04077836 */ /* 0x001fe20000000000 */
[----:B------:R-:W-:-:S05]  /*2830*/  IADD3 R4, PT, PT, R8, -0x25fe145e, R3 ;  /* 0xda01eba208047810 */ /* 0x000fca0007ffe003 */
[----:B------:R-:W0:Y:S02]  /*2840*/  F2I.FTZ.U32.TRUNC.NTZ R7, R7 ;  /* 0x0000000700077305 */ /* 0x000e24000021f000 */
[----:B0-----:R-:W-:-:S04]  /*2850*/  IMAD.MOV R5, RZ, RZ, -R7 ;  /* 0x000000ffff057224 */ /* 0x001fc800078e0a07 */
[----:B------:R-:W-:-:S04]  /*2860*/  IMAD R5, R5, UR4, RZ ;  /* 0x0000000405057c24 */ /* 0x000fc8000f8e02ff */
[----:B------:R-:W-:-:S06]  /*2870*/  IMAD.HI.U32 R7, R7, R5, R6 ;  /* 0x0000000507077227 */ /* 0x000fcc00078e0006 */
[----:B------:R-:W-:-:S04]  /*2880*/  IMAD.HI.U32 R0, R7, R2, RZ ;  /* 0x0000000207007227 */ /* 0x000fc800078e00ff */
[----:B------:R-:W-:-:S04]  /*2890*/  IMAD.HI.U32 R7, R7, R4, RZ ;  /* 0x0000000407077227 */ /* 0x000fc800078e00ff */
[----:B------:R-:W-:Y:S02]  /*28a0*/  IMAD.MOV R3, RZ, RZ, -R0 ;  /* 0x000000ffff037224 */ /* 0x000fe400078e0a00 */
[----:B------:R-:W-:Y:S02]  /*28b0*/  IMAD.MOV R7, RZ, RZ, -R7 ;  /* 0x000000ffff077224 */ /* 0x000fe400078e0a07 */
[----:B------:R-:W-:Y:S01]  /*28c0*/  IMAD R0, R3, UR4, R2 ;  /* 0x0000000403007c24 */ /* 0x000fe2000f8e0202 */
[----:B------:R-:W-:Y:S01]  /*28d0*/  SHF.R.S32.HI R3, RZ, 0x1f, R10 ;  /* 0x0000001fff037819 */ /* 0x000fe2000001140a */
[----:B------:R-:W-:Y:S01]  /*28e0*/  IMAD R6, R7, UR4, R4 ;  /* 0x0000000407067c24 */ /* 0x000fe2000f8e0204 */
[----:B------:R-:W-:Y:S01]  /*28f0*/  LOP3.LUT R7, RZ, UR4, RZ, 0x33, !PT ;  /* 0x00000004ff077c12 */ /* 0x000fe2000f8e33ff */
[----:B------:R-:W-:Y:S01]  /*2900*/  IMAD.SHL.U32 R4, R10, 0x4, RZ ;  /* 0x000000040a047824 */ /* 0x000fe200078e00ff */
[----:B------:R-:W-:Y:S02]  /*2910*/  ISETP.GE.U32.AND P0, PT, R0, UR4, PT ;  /* 0x0000000400007c0c */ /* 0x000fe4000bf06070 */
[----:B------:R-:W-:-:S02]  /*2920*/  ISETP.GE.U32.AND P1, PT, R6, UR4, PT ;  /* 0x0000000406007c0c */ /* 0x000fc4000bf26070 */
[----:B------:R-:W-:Y:S02]  /*2930*/  SHF.L.U64.HI R10, R10, 0x2, R3 ;  /* 0x000000020a0a7819 */ /* 0x000fe40000010203 */
[C---:B---3--:R-:W-:Y:S02]  /*2940*/  IADD3 R2, P3, PT, R4.reuse, UR8, RZ ;  /* 0x0000000804027c10 */ /* 0x048fe4000ff7e0ff */
[----:B------:R-:W-:Y:S02]  /*2950*/  IADD3 R4, P4, PT, R4, UR10, RZ ;  /* 0x0000000a04047c10 */ /* 0x000fe4000ff9e0ff */
[C---:B------:R-:W-:Y:S02]  /*2960*/  IADD3.X R3, PT, PT, R10.reuse, UR9, RZ, P3, !PT ;  /* 0x000000090a037c10 */ /* 0x040fe40009ffe4ff */
[----:B------:R-:W-:Y:S01]  /*2970*/  IADD3.X R5, PT, PT, R10, UR11, RZ, P4, !PT ;  /* 0x0000000b0a057c10 */ /* 0x000fe2000a7fe4ff */
[----:B------:R-:W-:Y:S02]  /*2980*/  @P0 VIADD R0, R0, -UR4 ;  /* 0x8000000400000c36 */ /* 0x000fe40008000000 */
[----:B------:R-:W-:Y:S01]  /*2990*/  @P1 VIADD R6, R6, -UR4 ;  /* 0x8000000406061c36 */ /* 0x000fe20008000000 */
[----:B------:R-:W-:-:S02]  /*29a0*/  ISETP.NE.U32.AND P1, PT, RZ, UR4, PT ;  /* 0x00000004ff007c0c */ /* 0x000fc4000bf25070 */
[----:B------:R-:W-:Y:S02]  /*29b0*/  ISETP.GE.U32.AND P0, PT, R0, UR4, PT ;  /* 0x0000000400007c0c */ /* 0x000fe4000bf06070 */
[----:B------:R-:W-:-:S11]  /*29c0*/  ISETP.GE.U32.AND P2, PT, R6, UR4, PT ;  /* 0x0000000406007c0c */ /* 0x000fd6000bf46070 */
[----:B------:R-:W-:Y:S02]  /*29d0*/  @P0 VIADD R0, R0, -UR4 ;  /* 0x8000000400000c36 */ /* 0x000fe40008000000 */
[----:B------:R-:W-:-:S03]  /*29e0*/  @P2 VIADD R6, R6, -UR4 ;  /* 0x8000000406062c36 */ /* 0x000fc60008000000 */
[C---:B------:R-:W-:Y:S02]  /*29f0*/  SEL R9, R7.reuse, R0, !P1 ;  /* 0x0000000007097207 */ /* 0x040fe40004800000 */
[----:B------:R-:W-:-:S03]  /*2a00*/  SEL R7, R7, R6, !P1 ;  /* 0x0000000607077207 */ /* 0x000fc60004800000 */
[----:B------:R-:W-:Y:S04]  /*2a10*/  STG.E desc[UR6][R2.64], R9 ;  /* 0x0000000902007986 */ /* 0x000fe8000c101906 */
[----:B------:R-:W-:Y:S01]  /*2a20*/  STG.E desc[UR6][R4.64], R7 ;  /* 0x0000000704007986 */ /* 0x000fe2000c101906 */
[----:B------:R-:W-:Y:S05]  /*2a30*/  EXIT ;  /* 0x000000000000794d */ /* 0x000fea0003800000 */
.L_x_27:
        /* <DEDUP_REMOVED lines=12> */
.L_x_30:


//--------------------- .nv.global.init           --------------------------
	.section	.nv.global.init,"aw",@progbits
	.align	4
.nv.global.init:
	.type		mrg32k3aM1SubSeq,@object
	.size		mrg32k3aM1SubSeq,(mrg32k3aM2SubSeq - mrg32k3aM1SubSeq)
mrg32k3aM1SubSeq:
        /*0000*/ 	.byte	0x0b, 0xcc, 0xee, 0x04, 0x73, 0x29, 0x8b, 0x6f, 0xf6, 0x53, 0x03, 0xf6, 0x23, 0xf6, 0xea, 0xda
        /* <DEDUP_REMOVED lines=125> */
	.type		mrg32k3aM2SubSeq,@object
	.size		mrg32k3aM2SubSeq,(mrg32k3aM1 - mrg32k3aM2SubSeq)
mrg32k3aM2SubSeq:
        /* <DEDUP_REMOVED lines=126> */
	.type		mrg32k3aM1,@object
	.size		mrg32k3aM1,(mrg32k3aM1Seq - mrg32k3aM1)
mrg32k3aM1:
        /* <DEDUP_REMOVED lines=144> */
	.type		mrg32k3aM1Seq,@object
	.size		mrg32k3aM1Seq,(mrg32k3aM2 - mrg32k3aM1Seq)
mrg32k3aM1Seq:
        /* <DEDUP_REMOVED lines=144> */
	.type		mrg32k3aM2,@object
	.size		mrg32k3aM2,(mrg32k3aM2Seq - mrg32k3aM2)
mrg32k3aM2:
        /* <DEDUP_REMOVED lines=144> */
	.type		mrg32k3aM2Seq,@object
	.size		mrg32k3aM2Seq,(precalc_xorwow_matrix - mrg32k3aM2Seq)
mrg32k3aM2Seq:
        /* <DEDUP_REMOVED lines=144> */
	.type		precalc_xorwow_matrix,@object
	.size		precalc_xorwow_matrix,(precalc_xorwow_offset_matrix - precalc_xorwow_matrix)
precalc_xorwow_matrix:
        /* <DEDUP_REMOVED lines=6400> */
	.type		precalc_xorwow_offset_matrix,@object
	.size		precalc_xorwow_offset_matrix,(.L_1 - precalc_xorwow_offset_matrix)
precalc_xorwow_offset_matrix:
        /* <DEDUP_REMOVED lines=6400> */
.L_1:


//--------------------- .nv.shared.reserved.0     --------------------------
	.section	.nv.shared.reserved.0,"aw",@nobits
	.weak		__nv_reservedSMEM_offset_0_alias
	.size		__nv_reservedSMEM_offset_0_alias, 0, 64
	.other		__nv_reservedSMEM_offset_0_alias,@"STO_CUDA_RESERVED_SHARED STV_DEFAULT"
__nv_reservedSMEM_offset_0_alias:
	.zero		0
	.zero		64


//--------------------- .nv.constant0._Z10bfs_kernelPiS_S_S_S_iS_ --------------------------
	.section	.nv.constant0._Z10bfs_kernelPiS_S_S_S_iS_,"a",@progbits
	.sectionflags	@""
	.align	4
.nv.constant0._Z10bfs_kernelPiS_S_S_S_iS_:
	.zero		952


//--------------------- .nv.constant0._Z10countEdgesPiS_i --------------------------
	.section	.nv.constant0._Z10countEdgesPiS_i,"a",@progbits
	.sectionflags	@""
	.align	4
.nv.constant0._Z10countEdgesPiS_i:
	.zero		916


//--------------------- .nv.constant0._Z24random_graph_initializerPiS_iij --------------------------
	.section	.nv.constant0._Z24random_graph_initializerPiS_iij,"a",@progbits
	.sectionflags	@""
	.align	4
.nv.constant0._Z24random_graph_initializerPiS_iij:
	.zero		924


//--------------------- SYMBOLS --------------------------

	.type		.nv.reservedSmem.offset0,@object
	.size		.nv.reservedSmem.offset0,0x4
